//
// Generated by NVIDIA NVVM Compiler
//
// Compiler Build ID: CL-36424714
// Cuda compilation tools, release 13.0, V13.0.88
// Based on NVVM 20.0.0
//

.version 9.0
.target sm_100
.address_size 64

	// .globl	_ZN3cub18CUB_300001_SM_10006detail11EmptyKernelIvEEvv
.global .align 1 .b8 _ZN34_INTERNAL_34ef58b4_4_k_cu_5e56d1e04cuda3std3__45__cpo5beginE[1];
.global .align 1 .b8 _ZN34_INTERNAL_34ef58b4_4_k_cu_5e56d1e04cuda3std3__45__cpo3endE[1];
.global .align 1 .b8 _ZN34_INTERNAL_34ef58b4_4_k_cu_5e56d1e04cuda3std3__45__cpo6cbeginE[1];
.global .align 1 .b8 _ZN34_INTERNAL_34ef58b4_4_k_cu_5e56d1e04cuda3std3__45__cpo4cendE[1];
.global .align 1 .b8 _ZN34_INTERNAL_34ef58b4_4_k_cu_5e56d1e04cuda3std3__45__cpo6rbeginE[1];
.global .align 1 .b8 _ZN34_INTERNAL_34ef58b4_4_k_cu_5e56d1e04cuda3std3__45__cpo4rendE[1];
.global .align 1 .b8 _ZN34_INTERNAL_34ef58b4_4_k_cu_5e56d1e04cuda3std3__45__cpo7crbeginE[1];
.global .align 1 .b8 _ZN34_INTERNAL_34ef58b4_4_k_cu_5e56d1e04cuda3std3__45__cpo5crendE[1];
.global .align 1 .b8 _ZN34_INTERNAL_34ef58b4_4_k_cu_5e56d1e04cuda3std3__436_GLOBAL__N__34ef58b4_4_k_cu_5e56d1e06ignoreE[1];
.global .align 1 .b8 _ZN34_INTERNAL_34ef58b4_4_k_cu_5e56d1e04cuda3std3__419piecewise_constructE[1];
.global .align 1 .b8 _ZN34_INTERNAL_34ef58b4_4_k_cu_5e56d1e04cuda3std3__48in_placeE[1];
.global .align 1 .b8 _ZN34_INTERNAL_34ef58b4_4_k_cu_5e56d1e04cuda3std3__420unreachable_sentinelE[1];
.global .align 1 .b8 _ZN34_INTERNAL_34ef58b4_4_k_cu_5e56d1e04cuda3std3__47nulloptE[1];
.global .align 1 .b8 _ZN34_INTERNAL_34ef58b4_4_k_cu_5e56d1e04cuda3std3__48unexpectE[1];
.global .align 1 .b8 _ZN34_INTERNAL_34ef58b4_4_k_cu_5e56d1e04cuda3std6ranges3__45__cpo4swapE[1];
.global .align 1 .b8 _ZN34_INTERNAL_34ef58b4_4_k_cu_5e56d1e04cuda3std6ranges3__45__cpo9iter_moveE[1];
.global .align 1 .b8 _ZN34_INTERNAL_34ef58b4_4_k_cu_5e56d1e04cuda3std6ranges3__45__cpo5beginE[1];
.global .align 1 .b8 _ZN34_INTERNAL_34ef58b4_4_k_cu_5e56d1e04cuda3std6ranges3__45__cpo3endE[1];
.global .align 1 .b8 _ZN34_INTERNAL_34ef58b4_4_k_cu_5e56d1e04cuda3std6ranges3__45__cpo6cbeginE[1];
.global .align 1 .b8 _ZN34_INTERNAL_34ef58b4_4_k_cu_5e56d1e04cuda3std6ranges3__45__cpo4cendE[1];
.global .align 1 .b8 _ZN34_INTERNAL_34ef58b4_4_k_cu_5e56d1e04cuda3std6ranges3__45__cpo7advanceE[1];
.global .align 1 .b8 _ZN34_INTERNAL_34ef58b4_4_k_cu_5e56d1e04cuda3std6ranges3__45__cpo9iter_swapE[1];
.global .align 1 .b8 _ZN34_INTERNAL_34ef58b4_4_k_cu_5e56d1e04cuda3std6ranges3__45__cpo4nextE[1];
.global .align 1 .b8 _ZN34_INTERNAL_34ef58b4_4_k_cu_5e56d1e04cuda3std6ranges3__45__cpo4prevE[1];
.global .align 1 .b8 _ZN34_INTERNAL_34ef58b4_4_k_cu_5e56d1e04cuda3std6ranges3__45__cpo4dataE[1];
.global .align 1 .b8 _ZN34_INTERNAL_34ef58b4_4_k_cu_5e56d1e04cuda3std6ranges3__45__cpo5cdataE[1];
.global .align 1 .b8 _ZN34_INTERNAL_34ef58b4_4_k_cu_5e56d1e04cuda3std6ranges3__45__cpo4sizeE[1];
.global .align 1 .b8 _ZN34_INTERNAL_34ef58b4_4_k_cu_5e56d1e04cuda3std6ranges3__45__cpo5ssizeE[1];
.global .align 1 .b8 _ZN34_INTERNAL_34ef58b4_4_k_cu_5e56d1e04cuda3std6ranges3__45__cpo8distanceE[1];
.global .align 1 .b8 _ZN34_INTERNAL_34ef58b4_4_k_cu_5e56d1e06thrust24THRUST_300001_SM_1000_NS8cuda_cub3parE[1];
.global .align 1 .b8 _ZN34_INTERNAL_34ef58b4_4_k_cu_5e56d1e06thrust24THRUST_300001_SM_1000_NS8cuda_cub10par_nosyncE[1];
.global .align 1 .b8 _ZN34_INTERNAL_34ef58b4_4_k_cu_5e56d1e06thrust24THRUST_300001_SM_1000_NS6system6detail10sequential3seqE[1];
.global .align 1 .b8 _ZN34_INTERNAL_34ef58b4_4_k_cu_5e56d1e06thrust24THRUST_300001_SM_1000_NS12placeholders2_1E[1];
.global .align 1 .b8 _ZN34_INTERNAL_34ef58b4_4_k_cu_5e56d1e06thrust24THRUST_300001_SM_1000_NS12placeholders2_2E[1];
.global .align 1 .b8 _ZN34_INTERNAL_34ef58b4_4_k_cu_5e56d1e06thrust24THRUST_300001_SM_1000_NS12placeholders2_3E[1];
.global .align 1 .b8 _ZN34_INTERNAL_34ef58b4_4_k_cu_5e56d1e06thrust24THRUST_300001_SM_1000_NS12placeholders2_4E[1];
.global .align 1 .b8 _ZN34_INTERNAL_34ef58b4_4_k_cu_5e56d1e06thrust24THRUST_300001_SM_1000_NS12placeholders2_5E[1];
.global .align 1 .b8 _ZN34_INTERNAL_34ef58b4_4_k_cu_5e56d1e06thrust24THRUST_300001_SM_1000_NS12placeholders2_6E[1];
.global .align 1 .b8 _ZN34_INTERNAL_34ef58b4_4_k_cu_5e56d1e06thrust24THRUST_300001_SM_1000_NS12placeholders2_7E[1];
.global .align 1 .b8 _ZN34_INTERNAL_34ef58b4_4_k_cu_5e56d1e06thrust24THRUST_300001_SM_1000_NS12placeholders2_8E[1];
.global .align 1 .b8 _ZN34_INTERNAL_34ef58b4_4_k_cu_5e56d1e06thrust24THRUST_300001_SM_1000_NS12placeholders2_9E[1];
.global .align 1 .b8 _ZN34_INTERNAL_34ef58b4_4_k_cu_5e56d1e06thrust24THRUST_300001_SM_1000_NS12placeholders3_10E[1];
.global .align 1 .b8 _ZN34_INTERNAL_34ef58b4_4_k_cu_5e56d1e06thrust24THRUST_300001_SM_1000_NS3seqE[1];

.visible .entry _ZN3cub18CUB_300001_SM_10006detail11EmptyKernelIvEEvv()
{


	ret;

}
	// .globl	_ZN3cub18CUB_300001_SM_10006detail8for_each13static_kernelINS2_12policy_hub_t12policy_500_tEmN6thrust24THRUST_300001_SM_1000_NS8cuda_cub20__uninitialized_fill7functorINS7_10device_ptrIfEEfEEEEvT0_T1_
.visible .entry _ZN3cub18CUB_300001_SM_10006detail8for_each13static_kernelINS2_12policy_hub_t12policy_500_tEmN6thrust24THRUST_300001_SM_1000_NS8cuda_cub20__uninitialized_fill7functorINS7_10device_ptrIfEEfEEEEvT0_T1_(
	.param .u64 _ZN3cub18CUB_300001_SM_10006detail8for_each13static_kernelINS2_12policy_hub_t12policy_500_tEmN6thrust24THRUST_300001_SM_1000_NS8cuda_cub20__uninitialized_fill7functorINS7_10device_ptrIfEEfEEEEvT0_T1__param_0,
	.param .align 8 .b8 _ZN3cub18CUB_300001_SM_10006detail8for_each13static_kernelINS2_12policy_hub_t12policy_500_tEmN6thrust24THRUST_300001_SM_1000_NS8cuda_cub20__uninitialized_fill7functorINS7_10device_ptrIfEEfEEEEvT0_T1__param_1[16]
)
.maxntid 256
{
	.reg .pred 	%p<4>;
	.reg .b16 	%rs<5>;
	.reg .b32 	%r<10>;
	.reg .b32 	%f<3>;
	.reg .b64 	%rd<16>;

	ld.param.f32 	%f2, [_ZN3cub18CUB_300001_SM_10006detail8for_each13static_kernelINS2_12policy_hub_t12policy_500_tEmN6thrust24THRUST_300001_SM_1000_NS8cuda_cub20__uninitialized_fill7functorINS7_10device_ptrIfEEfEEEEvT0_T1__param_1+8];
	ld.param.u64 	%rd4, [_ZN3cub18CUB_300001_SM_10006detail8for_each13static_kernelINS2_12policy_hub_t12policy_500_tEmN6thrust24THRUST_300001_SM_1000_NS8cuda_cub20__uninitialized_fill7functorINS7_10device_ptrIfEEfEEEEvT0_T1__param_1];
	ld.param.u64 	%rd5, [_ZN3cub18CUB_300001_SM_10006detail8for_each13static_kernelINS2_12policy_hub_t12policy_500_tEmN6thrust24THRUST_300001_SM_1000_NS8cuda_cub20__uninitialized_fill7functorINS7_10device_ptrIfEEfEEEEvT0_T1__param_0];
	mov.u32 	%r7, %ctaid.x;
	mul.wide.u32 	%rd1, %r7, 512;
	sub.s64 	%rd2, %rd5, %rd1;
	setp.lt.u64 	%p1, %rd2, 512;
	@%p1 bra 	$L__BB1_2;
	mov.u32 	%r9, %tid.x;
	cvta.to.global.u64 	%rd11, %rd4;
	cvt.u64.u32 	%rd12, %r9;
	add.s64 	%rd13, %rd1, %rd12;
	shl.b64 	%rd14, %rd13, 2;
	add.s64 	%rd15, %rd11, %rd14;
	st.global.f32 	[%rd15], %f2;
	st.global.f32 	[%rd15+1024], %f2;
	bra.uni 	$L__BB1_6;
$L__BB1_2:
	cvta.to.global.u64 	%rd6, %rd4;
	mov.u32 	%r1, %tid.x;
	cvt.u64.u32 	%rd7, %r1;
	setp.le.u64 	%p2, %rd2, %rd7;
	add.s64 	%rd8, %rd1, %rd7;
	shl.b64 	%rd9, %rd8, 2;
	add.s64 	%rd3, %rd6, %rd9;
	@%p2 bra 	$L__BB1_4;
	st.global.f32 	[%rd3], %f2;
$L__BB1_4:
	add.s32 	%r8, %r1, 256;
	cvt.u64.u32 	%rd10, %r8;
	setp.le.u64 	%p3, %rd2, %rd10;
	@%p3 bra 	$L__BB1_6;
	st.global.f32 	[%rd3+1024], %f2;
$L__BB1_6:
	ret;

}
	// .globl	_ZN3cub18CUB_300001_SM_10006detail8for_each13static_kernelINS2_12policy_hub_t12policy_500_tEmN6thrust24THRUST_300001_SM_1000_NS8cuda_cub6__fill7functorINS7_6detail15normal_iteratorINS7_10device_ptrIiEEEEiEEEEvT0_T1_
.visible .entry _ZN3cub18CUB_300001_SM_10006detail8for_each13static_kernelINS2_12policy_hub_t12policy_500_tEmN6thrust24THRUST_300001_SM_1000_NS8cuda_cub6__fill7functorINS7_6detail15normal_iteratorINS7_10device_ptrIiEEEEiEEEEvT0_T1_(
	.param .u64 _ZN3cub18CUB_300001_SM_10006detail8for_each13static_kernelINS2_12policy_hub_t12policy_500_tEmN6thrust24THRUST_300001_SM_1000_NS8cuda_cub6__fill7functorINS7_6detail15normal_iteratorINS7_10device_ptrIiEEEEiEEEEvT0_T1__param_0,
	.param .align 8 .b8 _ZN3cub18CUB_300001_SM_10006detail8for_each13static_kernelINS2_12policy_hub_t12policy_500_tEmN6thrust24THRUST_300001_SM_1000_NS8cuda_cub6__fill7functorINS7_6detail15normal_iteratorINS7_10device_ptrIiEEEEiEEEEvT0_T1__param_1[16]
)
.maxntid 256
{
	.reg .pred 	%p<4>;
	.reg .b16 	%rs<5>;
	.reg .b32 	%r<12>;
	.reg .b64 	%rd<16>;

	ld.param.u32 	%r3, [_ZN3cub18CUB_300001_SM_10006detail8for_each13static_kernelINS2_12policy_hub_t12policy_500_tEmN6thrust24THRUST_300001_SM_1000_NS8cuda_cub6__fill7functorINS7_6detail15normal_iteratorINS7_10device_ptrIiEEEEiEEEEvT0_T1__param_1+8];
	ld.param.u64 	%rd4, [_ZN3cub18CUB_300001_SM_10006detail8for_each13static_kernelINS2_12policy_hub_t12policy_500_tEmN6thrust24THRUST_300001_SM_1000_NS8cuda_cub6__fill7functorINS7_6detail15normal_iteratorINS7_10device_ptrIiEEEEiEEEEvT0_T1__param_1];
	ld.param.u64 	%rd5, [_ZN3cub18CUB_300001_SM_10006detail8for_each13static_kernelINS2_12policy_hub_t12policy_500_tEmN6thrust24THRUST_300001_SM_1000_NS8cuda_cub6__fill7functorINS7_6detail15normal_iteratorINS7_10device_ptrIiEEEEiEEEEvT0_T1__param_0];
	mov.u32 	%r9, %ctaid.x;
	mul.wide.u32 	%rd1, %r9, 512;
	sub.s64 	%rd2, %rd5, %rd1;
	setp.lt.u64 	%p1, %rd2, 512;
	@%p1 bra 	$L__BB2_2;
	mov.u32 	%r11, %tid.x;
	cvta.to.global.u64 	%rd11, %rd4;
	cvt.u64.u32 	%rd12, %r11;
	add.s64 	%rd13, %rd1, %rd12;
	shl.b64 	%rd14, %rd13, 2;
	add.s64 	%rd15, %rd11, %rd14;
	st.global.u32 	[%rd15], %r3;
	st.global.u32 	[%rd15+1024], %r3;
	bra.uni 	$L__BB2_6;
$L__BB2_2:
	cvta.to.global.u64 	%rd6, %rd4;
	mov.u32 	%r2, %tid.x;
	cvt.u64.u32 	%rd7, %r2;
	setp.le.u64 	%p2, %rd2, %rd7;
	add.s64 	%rd8, %rd1, %rd7;
	shl.b64 	%rd9, %rd8, 2;
	add.s64 	%rd3, %rd6, %rd9;
	@%p2 bra 	$L__BB2_4;
	st.global.u32 	[%rd3], %r3;
$L__BB2_4:
	add.s32 	%r10, %r2, 256;
	cvt.u64.u32 	%rd10, %r10;
	setp.le.u64 	%p3, %rd2, %rd10;
	@%p3 bra 	$L__BB2_6;
	st.global.u32 	[%rd3+1024], %r3;
$L__BB2_6:
	ret;

}
	// .globl	_ZN3cub18CUB_300001_SM_10006detail8for_each13static_kernelINS2_12policy_hub_t12policy_500_tEmN6thrust24THRUST_300001_SM_1000_NS8cuda_cub20__uninitialized_fill7functorINS7_10device_ptrIiEEiEEEEvT0_T1_
.visible .entry _ZN3cub18CUB_300001_SM_10006detail8for_each13static_kernelINS2_12policy_hub_t12policy_500_tEmN6thrust24THRUST_300001_SM_1000_NS8cuda_cub20__uninitialized_fill7functorINS7_10device_ptrIiEEiEEEEvT0_T1_(
	.param .u64 _ZN3cub18CUB_300001_SM_10006detail8for_each13static_kernelINS2_12policy_hub_t12policy_500_tEmN6thrust24THRUST_300001_SM_1000_NS8cuda_cub20__uninitialized_fill7functorINS7_10device_ptrIiEEiEEEEvT0_T1__param_0,
	.param .align 8 .b8 _ZN3cub18CUB_300001_SM_10006detail8for_each13static_kernelINS2_12policy_hub_t12policy_500_tEmN6thrust24THRUST_300001_SM_1000_NS8cuda_cub20__uninitialized_fill7functorINS7_10device_ptrIiEEiEEEEvT0_T1__param_1[16]
)
.maxntid 256
{
	.reg .pred 	%p<4>;
	.reg .b16 	%rs<5>;
	.reg .b32 	%r<12>;
	.reg .b64 	%rd<16>;

	ld.param.u32 	%r3, [_ZN3cub18CUB_300001_SM_10006detail8for_each13static_kernelINS2_12policy_hub_t12policy_500_tEmN6thrust24THRUST_300001_SM_1000_NS8cuda_cub20__uninitialized_fill7functorINS7_10device_ptrIiEEiEEEEvT0_T1__param_1+8];
	ld.param.u64 	%rd4, [_ZN3cub18CUB_300001_SM_10006detail8for_each13static_kernelINS2_12policy_hub_t12policy_500_tEmN6thrust24THRUST_300001_SM_1000_NS8cuda_cub20__uninitialized_fill7functorINS7_10device_ptrIiEEiEEEEvT0_T1__param_1];
	ld.param.u64 	%rd5, [_ZN3cub18CUB_300001_SM_10006detail8for_each13static_kernelINS2_12policy_hub_t12policy_500_tEmN6thrust24THRUST_300001_SM_1000_NS8cuda_cub20__uninitialized_fill7functorINS7_10device_ptrIiEEiEEEEvT0_T1__param_0];
	mov.u32 	%r9, %ctaid.x;
	mul.wide.u32 	%rd1, %r9, 512;
	sub.s64 	%rd2, %rd5, %rd1;
	setp.lt.u64 	%p1, %rd2, 512;
	@%p1 bra 	$L__BB3_2;
	mov.u32 	%r11, %tid.x;
	cvta.to.global.u64 	%rd11, %rd4;
	cvt.u64.u32 	%rd12, %r11;
	add.s64 	%rd13, %rd1, %rd12;
	shl.b64 	%rd14, %rd13, 2;
	add.s64 	%rd15, %rd11, %rd14;
	st.global.u32 	[%rd15], %r3;
	st.global.u32 	[%rd15+1024], %r3;
	bra.uni 	$L__BB3_6;
$L__BB3_2:
	cvta.to.global.u64 	%rd6, %rd4;
	mov.u32 	%r2, %tid.x;
	cvt.u64.u32 	%rd7, %r2;
	setp.le.u64 	%p2, %rd2, %rd7;
	add.s64 	%rd8, %rd1, %rd7;
	shl.b64 	%rd9, %rd8, 2;
	add.s64 	%rd3, %rd6, %rd9;
	@%p2 bra 	$L__BB3_4;
	st.global.u32 	[%rd3], %r3;
$L__BB3_4:
	add.s32 	%r10, %r2, 256;
	cvt.u64.u32 	%rd10, %r10;
	setp.le.u64 	%p3, %rd2, %rd10;
	@%p3 bra 	$L__BB3_6;
	st.global.u32 	[%rd3+1024], %r3;
$L__BB3_6:
	ret;

}
	// .globl	_ZN3cub18CUB_300001_SM_10006detail8for_each13static_kernelINS2_12policy_hub_t12policy_500_tElN6thrust24THRUST_300001_SM_1000_NS8cuda_cub6__fill7functorINS7_6detail15normal_iteratorINS7_10device_ptrIiEEEEiEEEEvT0_T1_
.visible .entry _ZN3cub18CUB_300001_SM_10006detail8for_each13static_kernelINS2_12policy_hub_t12policy_500_tElN6thrust24THRUST_300001_SM_1000_NS8cuda_cub6__fill7functorINS7_6detail15normal_iteratorINS7_10device_ptrIiEEEEiEEEEvT0_T1_(
	.param .u64 _ZN3cub18CUB_300001_SM_10006detail8for_each13static_kernelINS2_12policy_hub_t12policy_500_tElN6thrust24THRUST_300001_SM_1000_NS8cuda_cub6__fill7functorINS7_6detail15normal_iteratorINS7_10device_ptrIiEEEEiEEEEvT0_T1__param_0,
	.param .align 8 .b8 _ZN3cub18CUB_300001_SM_10006detail8for_each13static_kernelINS2_12policy_hub_t12policy_500_tElN6thrust24THRUST_300001_SM_1000_NS8cuda_cub6__fill7functorINS7_6detail15normal_iteratorINS7_10device_ptrIiEEEEiEEEEvT0_T1__param_1[16]
)
.maxntid 256
{
	.reg .pred 	%p<4>;
	.reg .b16 	%rs<5>;
	.reg .b32 	%r<12>;
	.reg .b64 	%rd<17>;

	ld.param.u32 	%r3, [_ZN3cub18CUB_300001_SM_10006detail8for_each13static_kernelINS2_12policy_hub_t12policy_500_tElN6thrust24THRUST_300001_SM_1000_NS8cuda_cub6__fill7functorINS7_6detail15normal_iteratorINS7_10device_ptrIiEEEEiEEEEvT0_T1__param_1+8];
	ld.param.u64 	%rd5, [_ZN3cub18CUB_300001_SM_10006detail8for_each13static_kernelINS2_12policy_hub_t12policy_500_tElN6thrust24THRUST_300001_SM_1000_NS8cuda_cub6__fill7functorINS7_6detail15normal_iteratorINS7_10device_ptrIiEEEEiEEEEvT0_T1__param_1];
	ld.param.u64 	%rd6, [_ZN3cub18CUB_300001_SM_10006detail8for_each13static_kernelINS2_12policy_hub_t12policy_500_tElN6thrust24THRUST_300001_SM_1000_NS8cuda_cub6__fill7functorINS7_6detail15normal_iteratorINS7_10device_ptrIiEEEEiEEEEvT0_T1__param_0];
	mov.u32 	%r9, %ctaid.x;
	mul.wide.u32 	%rd1, %r9, 512;
	sub.s64 	%rd2, %rd6, %rd1;
	setp.lt.s64 	%p1, %rd2, 512;
	@%p1 bra 	$L__BB4_2;
	mov.u32 	%r11, %tid.x;
	cvta.to.global.u64 	%rd12, %rd5;
	cvt.u64.u32 	%rd13, %r11;
	add.s64 	%rd14, %rd1, %rd13;
	shl.b64 	%rd15, %rd14, 2;
	add.s64 	%rd16, %rd12, %rd15;
	st.global.u32 	[%rd16], %r3;
	st.global.u32 	[%rd16+1024], %r3;
	bra.uni 	$L__BB4_6;
$L__BB4_2:
	cvta.to.global.u64 	%rd7, %rd5;
	mov.u32 	%r2, %tid.x;
	cvt.s64.s32 	%rd3, %rd2;
	cvt.u64.u32 	%rd8, %r2;
	setp.le.s64 	%p2, %rd3, %rd8;
	add.s64 	%rd9, %rd1, %rd8;
	shl.b64 	%rd10, %rd9, 2;
	add.s64 	%rd4, %rd7, %rd10;
	@%p2 bra 	$L__BB4_4;
	st.global.u32 	[%rd4], %r3;
$L__BB4_4:
	add.s32 	%r10, %r2, 256;
	cvt.u64.u32 	%rd11, %r10;
	setp.le.s64 	%p3, %rd3, %rd11;
	@%p3 bra 	$L__BB4_6;
	st.global.u32 	[%rd4+1024], %r3;
$L__BB4_6:
	ret;

}
	// .globl	_ZN3cub18CUB_300001_SM_10006detail8for_each13static_kernelINS2_12policy_hub_t12policy_500_tElNS2_12op_wrapper_tIl11matrix_multN6thrust24THRUST_300001_SM_1000_NS12zip_iteratorIN4cuda3std3__45tupleIJNS9_6detail15normal_iteratorINS9_10device_ptrIfEEEENSG_INSH_IiEEEESL_EEEEEEEEEvT0_T1_
.visible .entry _ZN3cub18CUB_300001_SM_10006detail8for_each13static_kernelINS2_12policy_hub_t12policy_500_tElNS2_12op_wrapper_tIl11matrix_multN6thrust24THRUST_300001_SM_1000_NS12zip_iteratorIN4cuda3std3__45tupleIJNS9_6detail15normal_iteratorINS9_10device_ptrIfEEEENSG_INSH_IiEEEESL_EEEEEEEEEvT0_T1_(
	.param .u64 _ZN3cub18CUB_300001_SM_10006detail8for_each13static_kernelINS2_12policy_hub_t12policy_500_tElNS2_12op_wrapper_tIl11matrix_multN6thrust24THRUST_300001_SM_1000_NS12zip_iteratorIN4cuda3std3__45tupleIJNS9_6detail15normal_iteratorINS9_10device_ptrIfEEEENSG_INSH_IiEEEESL_EEEEEEEEEvT0_T1__param_0,
	.param .align 8 .b8 _ZN3cub18CUB_300001_SM_10006detail8for_each13static_kernelINS2_12policy_hub_t12policy_500_tElNS2_12op_wrapper_tIl11matrix_multN6thrust24THRUST_300001_SM_1000_NS12zip_iteratorIN4cuda3std3__45tupleIJNS9_6detail15normal_iteratorINS9_10device_ptrIfEEEENSG_INSH_IiEEEESL_EEEEEEEEEvT0_T1__param_1[48]
)
.maxntid 256
{
	.reg .pred 	%p<38>;
	.reg .b16 	%rs<5>;
	.reg .b32 	%r<427>;
	.reg .b32 	%f<205>;
	.reg .b64 	%rd<378>;

	ld.param.u32 	%r86, [_ZN3cub18CUB_300001_SM_10006detail8for_each13static_kernelINS2_12policy_hub_t12policy_500_tElNS2_12op_wrapper_tIl11matrix_multN6thrust24THRUST_300001_SM_1000_NS12zip_iteratorIN4cuda3std3__45tupleIJNS9_6detail15normal_iteratorINS9_10device_ptrIfEEEENSG_INSH_IiEEEESL_EEEEEEEEEvT0_T1__param_1+40];
	ld.param.u64 	%rd25, [_ZN3cub18CUB_300001_SM_10006detail8for_each13static_kernelINS2_12policy_hub_t12policy_500_tElNS2_12op_wrapper_tIl11matrix_multN6thrust24THRUST_300001_SM_1000_NS12zip_iteratorIN4cuda3std3__45tupleIJNS9_6detail15normal_iteratorINS9_10device_ptrIfEEEENSG_INSH_IiEEEESL_EEEEEEEEEvT0_T1__param_1+32];
	ld.param.u64 	%rd24, [_ZN3cub18CUB_300001_SM_10006detail8for_each13static_kernelINS2_12policy_hub_t12policy_500_tElNS2_12op_wrapper_tIl11matrix_multN6thrust24THRUST_300001_SM_1000_NS12zip_iteratorIN4cuda3std3__45tupleIJNS9_6detail15normal_iteratorINS9_10device_ptrIfEEEENSG_INSH_IiEEEESL_EEEEEEEEEvT0_T1__param_1+24];
	ld.param.u64 	%rd23, [_ZN3cub18CUB_300001_SM_10006detail8for_each13static_kernelINS2_12policy_hub_t12policy_500_tElNS2_12op_wrapper_tIl11matrix_multN6thrust24THRUST_300001_SM_1000_NS12zip_iteratorIN4cuda3std3__45tupleIJNS9_6detail15normal_iteratorINS9_10device_ptrIfEEEENSG_INSH_IiEEEESL_EEEEEEEEEvT0_T1__param_1+16];
	ld.param.u64 	%rd22, [_ZN3cub18CUB_300001_SM_10006detail8for_each13static_kernelINS2_12policy_hub_t12policy_500_tElNS2_12op_wrapper_tIl11matrix_multN6thrust24THRUST_300001_SM_1000_NS12zip_iteratorIN4cuda3std3__45tupleIJNS9_6detail15normal_iteratorINS9_10device_ptrIfEEEENSG_INSH_IiEEEESL_EEEEEEEEEvT0_T1__param_1+8];
	ld.param.u64 	%rd21, [_ZN3cub18CUB_300001_SM_10006detail8for_each13static_kernelINS2_12policy_hub_t12policy_500_tElNS2_12op_wrapper_tIl11matrix_multN6thrust24THRUST_300001_SM_1000_NS12zip_iteratorIN4cuda3std3__45tupleIJNS9_6detail15normal_iteratorINS9_10device_ptrIfEEEENSG_INSH_IiEEEESL_EEEEEEEEEvT0_T1__param_1];
	ld.param.u64 	%rd26, [_ZN3cub18CUB_300001_SM_10006detail8for_each13static_kernelINS2_12policy_hub_t12policy_500_tElNS2_12op_wrapper_tIl11matrix_multN6thrust24THRUST_300001_SM_1000_NS12zip_iteratorIN4cuda3std3__45tupleIJNS9_6detail15normal_iteratorINS9_10device_ptrIfEEEENSG_INSH_IiEEEESL_EEEEEEEEEvT0_T1__param_0];
	mov.u32 	%r92, %ctaid.x;
	mul.wide.u32 	%rd1, %r92, 512;
	sub.s64 	%rd2, %rd26, %rd1;
	setp.lt.s64 	%p1, %rd2, 512;
	@%p1 bra 	$L__BB5_24;
	cvta.to.global.u64 	%rd3, %rd24;
	cvta.to.global.u64 	%rd4, %rd25;
	setp.lt.s32 	%p21, %r86, 1;
	@%p21 bra 	$L__BB5_49;
	mov.u32 	%r251, %tid.x;
	cvta.to.global.u64 	%rd202, %rd23;
	cvta.to.global.u64 	%rd203, %rd22;
	cvta.to.global.u64 	%rd204, %rd21;
	add.s32 	%r2, %r86, -1;
	and.b32  	%r3, %r86, 7;
	and.b32  	%r4, %r86, 3;
	add.s32 	%r5, %r4, -1;
	cvt.u64.u32 	%rd205, %r251;
	add.s64 	%rd206, %rd1, %rd205;
	shl.b64 	%rd207, %rd206, 2;
	add.s64 	%rd5, %rd204, %rd207;
	add.s64 	%rd6, %rd203, %rd207;
	add.s64 	%rd7, %rd202, %rd207;
	setp.lt.u32 	%p22, %r2, 7;
	mov.b32 	%r407, 0;
	@%p22 bra 	$L__BB5_5;
	and.b32  	%r407, %r86, 2147483640;
	ld.global.f32 	%f201, [%rd5];
	neg.s32 	%r404, %r407;
	shl.b32 	%r8, %r86, 3;
	shl.b32 	%r9, %r86, 1;
	mul.lo.s32 	%r10, %r86, 3;
	shl.b32 	%r11, %r86, 2;
	mul.lo.s32 	%r12, %r86, 5;
	mul.lo.s32 	%r13, %r86, 6;
	mul.lo.s32 	%r14, %r86, 7;
	mov.b32 	%r403, 0;
	mov.u32 	%r405, %r403;
$L__BB5_4:
	.pragma "nounroll";
	ld.global.u32 	%r253, [%rd6];
	mad.lo.s32 	%r254, %r253, %r86, %r405;
	mul.wide.s32 	%rd208, %r254, 4;
	add.s64 	%rd209, %rd3, %rd208;
	ld.global.f32 	%f107, [%rd209];
	ld.global.u32 	%r255, [%rd7];
	add.s32 	%r256, %r403, %r255;
	mul.wide.s32 	%rd210, %r256, 4;
	add.s64 	%rd211, %rd4, %rd210;
	ld.global.f32 	%f108, [%rd211];
	fma.rn.f32 	%f109, %f107, %f108, %f201;
	st.global.f32 	[%rd5], %f109;
	ld.global.u32 	%r257, [%rd6];
	mul.lo.s32 	%r258, %r257, %r86;
	cvt.s64.s32 	%rd212, %r258;
	cvt.s64.s32 	%rd213, %r405;
	add.s64 	%rd214, %rd212, %rd213;
	shl.b64 	%rd215, %rd214, 2;
	add.s64 	%rd216, %rd3, %rd215;
	ld.global.f32 	%f110, [%rd216+4];
	ld.global.u32 	%r259, [%rd7];
	add.s32 	%r260, %r86, %r403;
	add.s32 	%r261, %r260, %r259;
	mul.wide.s32 	%rd217, %r261, 4;
	add.s64 	%rd218, %rd4, %rd217;
	ld.global.f32 	%f111, [%rd218];
	fma.rn.f32 	%f112, %f110, %f111, %f109;
	st.global.f32 	[%rd5], %f112;
	ld.global.u32 	%r262, [%rd6];
	mul.lo.s32 	%r263, %r262, %r86;
	cvt.s64.s32 	%rd219, %r263;
	add.s64 	%rd220, %rd219, %rd213;
	shl.b64 	%rd221, %rd220, 2;
	add.s64 	%rd222, %rd3, %rd221;
	ld.global.f32 	%f113, [%rd222+8];
	ld.global.u32 	%r264, [%rd7];
	add.s32 	%r265, %r9, %r403;
	add.s32 	%r266, %r265, %r264;
	mul.wide.s32 	%rd223, %r266, 4;
	add.s64 	%rd224, %rd4, %rd223;
	ld.global.f32 	%f114, [%rd224];
	fma.rn.f32 	%f115, %f113, %f114, %f112;
	st.global.f32 	[%rd5], %f115;
	ld.global.u32 	%r267, [%rd6];
	mul.lo.s32 	%r268, %r267, %r86;
	cvt.s64.s32 	%rd225, %r268;
	add.s64 	%rd226, %rd225, %rd213;
	shl.b64 	%rd227, %rd226, 2;
	add.s64 	%rd228, %rd3, %rd227;
	ld.global.f32 	%f116, [%rd228+12];
	ld.global.u32 	%r269, [%rd7];
	add.s32 	%r270, %r10, %r403;
	add.s32 	%r271, %r270, %r269;
	mul.wide.s32 	%rd229, %r271, 4;
	add.s64 	%rd230, %rd4, %rd229;
	ld.global.f32 	%f117, [%rd230];
	fma.rn.f32 	%f118, %f116, %f117, %f115;
	st.global.f32 	[%rd5], %f118;
	ld.global.u32 	%r272, [%rd6];
	mul.lo.s32 	%r273, %r272, %r86;
	cvt.s64.s32 	%rd231, %r273;
	add.s64 	%rd232, %rd231, %rd213;
	shl.b64 	%rd233, %rd232, 2;
	add.s64 	%rd234, %rd3, %rd233;
	ld.global.f32 	%f119, [%rd234+16];
	ld.global.u32 	%r274, [%rd7];
	add.s32 	%r275, %r11, %r403;
	add.s32 	%r276, %r275, %r274;
	mul.wide.s32 	%rd235, %r276, 4;
	add.s64 	%rd236, %rd4, %rd235;
	ld.global.f32 	%f120, [%rd236];
	fma.rn.f32 	%f121, %f119, %f120, %f118;
	st.global.f32 	[%rd5], %f121;
	ld.global.u32 	%r277, [%rd6];
	mul.lo.s32 	%r278, %r277, %r86;
	cvt.s64.s32 	%rd237, %r278;
	add.s64 	%rd238, %rd237, %rd213;
	shl.b64 	%rd239, %rd238, 2;
	add.s64 	%rd240, %rd3, %rd239;
	ld.global.f32 	%f122, [%rd240+20];
	ld.global.u32 	%r279, [%rd7];
	add.s32 	%r280, %r12, %r403;
	add.s32 	%r281, %r280, %r279;
	mul.wide.s32 	%rd241, %r281, 4;
	add.s64 	%rd242, %rd4, %rd241;
	ld.global.f32 	%f123, [%rd242];
	fma.rn.f32 	%f124, %f122, %f123, %f121;
	st.global.f32 	[%rd5], %f124;
	ld.global.u32 	%r282, [%rd6];
	mul.lo.s32 	%r283, %r282, %r86;
	cvt.s64.s32 	%rd243, %r283;
	add.s64 	%rd244, %rd243, %rd213;
	shl.b64 	%rd245, %rd244, 2;
	add.s64 	%rd246, %rd3, %rd245;
	ld.global.f32 	%f125, [%rd246+24];
	ld.global.u32 	%r284, [%rd7];
	add.s32 	%r285, %r13, %r403;
	add.s32 	%r286, %r285, %r284;
	mul.wide.s32 	%rd247, %r286, 4;
	add.s64 	%rd248, %rd4, %rd247;
	ld.global.f32 	%f126, [%rd248];
	fma.rn.f32 	%f127, %f125, %f126, %f124;
	st.global.f32 	[%rd5], %f127;
	ld.global.u32 	%r287, [%rd6];
	mul.lo.s32 	%r288, %r287, %r86;
	cvt.s64.s32 	%rd249, %r288;
	add.s64 	%rd250, %rd249, %rd213;
	shl.b64 	%rd251, %rd250, 2;
	add.s64 	%rd252, %rd3, %rd251;
	ld.global.f32 	%f128, [%rd252+28];
	ld.global.u32 	%r289, [%rd7];
	add.s32 	%r290, %r14, %r403;
	add.s32 	%r291, %r290, %r289;
	mul.wide.s32 	%rd253, %r291, 4;
	add.s64 	%rd254, %rd4, %rd253;
	ld.global.f32 	%f129, [%rd254];
	fma.rn.f32 	%f201, %f128, %f129, %f127;
	st.global.f32 	[%rd5], %f201;
	add.s32 	%r405, %r405, 8;
	add.s32 	%r404, %r404, 8;
	add.s32 	%r403, %r403, %r8;
	setp.ne.s32 	%p23, %r404, 0;
	@%p23 bra 	$L__BB5_4;
$L__BB5_5:
	setp.eq.s32 	%p24, %r3, 0;
	@%p24 bra 	$L__BB5_13;
	setp.lt.u32 	%p25, %r3, 4;
	@%p25 bra 	$L__BB5_8;
	ld.global.u32 	%r292, [%rd6];
	mad.lo.s32 	%r293, %r292, %r86, %r407;
	mul.wide.s32 	%rd255, %r293, 4;
	add.s64 	%rd256, %rd3, %rd255;
	ld.global.f32 	%f130, [%rd256];
	mul.lo.s32 	%r294, %r407, %r86;
	ld.global.u32 	%r295, [%rd7];
	add.s32 	%r296, %r295, %r294;
	mul.wide.s32 	%rd257, %r296, 4;
	add.s64 	%rd258, %rd4, %rd257;
	ld.global.f32 	%f131, [%rd258];
	ld.global.f32 	%f132, [%rd5];
	fma.rn.f32 	%f133, %f130, %f131, %f132;
	st.global.f32 	[%rd5], %f133;
	ld.global.u32 	%r297, [%rd6];
	mul.lo.s32 	%r298, %r297, %r86;
	cvt.s64.s32 	%rd259, %r298;
	cvt.u64.u32 	%rd260, %r407;
	add.s64 	%rd261, %rd259, %rd260;
	shl.b64 	%rd262, %rd261, 2;
	add.s64 	%rd263, %rd3, %rd262;
	ld.global.f32 	%f134, [%rd263+4];
	add.s32 	%r299, %r294, %r86;
	ld.global.u32 	%r300, [%rd7];
	add.s32 	%r301, %r300, %r299;
	mul.wide.s32 	%rd264, %r301, 4;
	add.s64 	%rd265, %rd4, %rd264;
	ld.global.f32 	%f135, [%rd265];
	fma.rn.f32 	%f136, %f134, %f135, %f133;
	st.global.f32 	[%rd5], %f136;
	ld.global.u32 	%r302, [%rd6];
	mul.lo.s32 	%r303, %r302, %r86;
	cvt.s64.s32 	%rd266, %r303;
	add.s64 	%rd267, %rd266, %rd260;
	shl.b64 	%rd268, %rd267, 2;
	add.s64 	%rd269, %rd3, %rd268;
	ld.global.f32 	%f137, [%rd269+8];
	add.s32 	%r304, %r299, %r86;
	ld.global.u32 	%r305, [%rd7];
	add.s32 	%r306, %r305, %r304;
	mul.wide.s32 	%rd270, %r306, 4;
	add.s64 	%rd271, %rd4, %rd270;
	ld.global.f32 	%f138, [%rd271];
	fma.rn.f32 	%f139, %f137, %f138, %f136;
	st.global.f32 	[%rd5], %f139;
	ld.global.u32 	%r307, [%rd6];
	mul.lo.s32 	%r308, %r307, %r86;
	cvt.s64.s32 	%rd272, %r308;
	add.s64 	%rd273, %rd272, %rd260;
	shl.b64 	%rd274, %rd273, 2;
	add.s64 	%rd275, %rd3, %rd274;
	ld.global.f32 	%f140, [%rd275+12];
	add.s32 	%r309, %r304, %r86;
	ld.global.u32 	%r310, [%rd7];
	add.s32 	%r311, %r310, %r309;
	mul.wide.s32 	%rd276, %r311, 4;
	add.s64 	%rd277, %rd4, %rd276;
	ld.global.f32 	%f141, [%rd277];
	fma.rn.f32 	%f142, %f140, %f141, %f139;
	st.global.f32 	[%rd5], %f142;
	add.s32 	%r407, %r407, 4;
$L__BB5_8:
	setp.eq.s32 	%p26, %r4, 0;
	@%p26 bra 	$L__BB5_13;
	setp.eq.s32 	%p27, %r5, 0;
	@%p27 bra 	$L__BB5_11;
	ld.global.u32 	%r312, [%rd6];
	mad.lo.s32 	%r313, %r312, %r86, %r407;
	mul.wide.s32 	%rd278, %r313, 4;
	add.s64 	%rd279, %rd3, %rd278;
	ld.global.f32 	%f143, [%rd279];
	mul.lo.s32 	%r314, %r407, %r86;
	ld.global.u32 	%r315, [%rd7];
	add.s32 	%r316, %r315, %r314;
	mul.wide.s32 	%rd280, %r316, 4;
	add.s64 	%rd281, %rd4, %rd280;
	ld.global.f32 	%f144, [%rd281];
	ld.global.f32 	%f145, [%rd5];
	fma.rn.f32 	%f146, %f143, %f144, %f145;
	st.global.f32 	[%rd5], %f146;
	ld.global.u32 	%r317, [%rd6];
	mul.lo.s32 	%r318, %r317, %r86;
	cvt.s64.s32 	%rd282, %r318;
	cvt.s64.s32 	%rd283, %r407;
	add.s64 	%rd284, %rd282, %rd283;
	shl.b64 	%rd285, %rd284, 2;
	add.s64 	%rd286, %rd3, %rd285;
	ld.global.f32 	%f147, [%rd286+4];
	add.s32 	%r319, %r314, %r86;
	ld.global.u32 	%r320, [%rd7];
	add.s32 	%r321, %r320, %r319;
	mul.wide.s32 	%rd287, %r321, 4;
	add.s64 	%rd288, %rd4, %rd287;
	ld.global.f32 	%f148, [%rd288];
	fma.rn.f32 	%f149, %f147, %f148, %f146;
	st.global.f32 	[%rd5], %f149;
	add.s32 	%r407, %r407, 2;
$L__BB5_11:
	and.b32  	%r322, %r86, 1;
	setp.eq.b32 	%p28, %r322, 1;
	not.pred 	%p29, %p28;
	@%p29 bra 	$L__BB5_13;
	ld.global.u32 	%r323, [%rd6];
	mad.lo.s32 	%r324, %r323, %r86, %r407;
	mul.wide.s32 	%rd289, %r324, 4;
	add.s64 	%rd290, %rd3, %rd289;
	ld.global.f32 	%f150, [%rd290];
	ld.global.u32 	%r325, [%rd7];
	mad.lo.s32 	%r326, %r407, %r86, %r325;
	mul.wide.s32 	%rd291, %r326, 4;
	add.s64 	%rd292, %rd4, %rd291;
	ld.global.f32 	%f151, [%rd292];
	ld.global.f32 	%f152, [%rd5];
	fma.rn.f32 	%f153, %f150, %f151, %f152;
	st.global.f32 	[%rd5], %f153;
$L__BB5_13:
	setp.lt.u32 	%p30, %r2, 7;
	mov.b32 	%r413, 0;
	@%p30 bra 	$L__BB5_16;
	and.b32  	%r413, %r86, 2147483640;
	ld.global.f32 	%f202, [%rd5+1024];
	neg.s32 	%r410, %r413;
	shl.b32 	%r28, %r86, 3;
	shl.b32 	%r29, %r86, 1;
	mul.lo.s32 	%r30, %r86, 3;
	shl.b32 	%r31, %r86, 2;
	mul.lo.s32 	%r32, %r86, 5;
	mul.lo.s32 	%r33, %r86, 6;
	mul.lo.s32 	%r34, %r86, 7;
	mov.b32 	%r409, 0;
	mov.u32 	%r411, %r409;
$L__BB5_15:
	.pragma "nounroll";
	ld.global.u32 	%r329, [%rd6+1024];
	mad.lo.s32 	%r330, %r329, %r86, %r411;
	mul.wide.s32 	%rd293, %r330, 4;
	add.s64 	%rd294, %rd3, %rd293;
	ld.global.f32 	%f154, [%rd294];
	ld.global.u32 	%r331, [%rd7+1024];
	add.s32 	%r332, %r409, %r331;
	mul.wide.s32 	%rd295, %r332, 4;
	add.s64 	%rd296, %rd4, %rd295;
	ld.global.f32 	%f155, [%rd296];
	fma.rn.f32 	%f156, %f154, %f155, %f202;
	st.global.f32 	[%rd5+1024], %f156;
	ld.global.u32 	%r333, [%rd6+1024];
	mul.lo.s32 	%r334, %r333, %r86;
	cvt.s64.s32 	%rd297, %r334;
	cvt.s64.s32 	%rd298, %r411;
	add.s64 	%rd299, %rd297, %rd298;
	shl.b64 	%rd300, %rd299, 2;
	add.s64 	%rd301, %rd3, %rd300;
	ld.global.f32 	%f157, [%rd301+4];
	ld.global.u32 	%r335, [%rd7+1024];
	add.s32 	%r336, %r86, %r409;
	add.s32 	%r337, %r336, %r335;
	mul.wide.s32 	%rd302, %r337, 4;
	add.s64 	%rd303, %rd4, %rd302;
	ld.global.f32 	%f158, [%rd303];
	fma.rn.f32 	%f159, %f157, %f158, %f156;
	st.global.f32 	[%rd5+1024], %f159;
	ld.global.u32 	%r338, [%rd6+1024];
	mul.lo.s32 	%r339, %r338, %r86;
	cvt.s64.s32 	%rd304, %r339;
	add.s64 	%rd305, %rd304, %rd298;
	shl.b64 	%rd306, %rd305, 2;
	add.s64 	%rd307, %rd3, %rd306;
	ld.global.f32 	%f160, [%rd307+8];
	ld.global.u32 	%r340, [%rd7+1024];
	add.s32 	%r341, %r29, %r409;
	add.s32 	%r342, %r341, %r340;
	mul.wide.s32 	%rd308, %r342, 4;
	add.s64 	%rd309, %rd4, %rd308;
	ld.global.f32 	%f161, [%rd309];
	fma.rn.f32 	%f162, %f160, %f161, %f159;
	st.global.f32 	[%rd5+1024], %f162;
	ld.global.u32 	%r343, [%rd6+1024];
	mul.lo.s32 	%r344, %r343, %r86;
	cvt.s64.s32 	%rd310, %r344;
	add.s64 	%rd311, %rd310, %rd298;
	shl.b64 	%rd312, %rd311, 2;
	add.s64 	%rd313, %rd3, %rd312;
	ld.global.f32 	%f163, [%rd313+12];
	ld.global.u32 	%r345, [%rd7+1024];
	add.s32 	%r346, %r30, %r409;
	add.s32 	%r347, %r346, %r345;
	mul.wide.s32 	%rd314, %r347, 4;
	add.s64 	%rd315, %rd4, %rd314;
	ld.global.f32 	%f164, [%rd315];
	fma.rn.f32 	%f165, %f163, %f164, %f162;
	st.global.f32 	[%rd5+1024], %f165;
	ld.global.u32 	%r348, [%rd6+1024];
	mul.lo.s32 	%r349, %r348, %r86;
	cvt.s64.s32 	%rd316, %r349;
	add.s64 	%rd317, %rd316, %rd298;
	shl.b64 	%rd318, %rd317, 2;
	add.s64 	%rd319, %rd3, %rd318;
	ld.global.f32 	%f166, [%rd319+16];
	ld.global.u32 	%r350, [%rd7+1024];
	add.s32 	%r351, %r31, %r409;
	add.s32 	%r352, %r351, %r350;
	mul.wide.s32 	%rd320, %r352, 4;
	add.s64 	%rd321, %rd4, %rd320;
	ld.global.f32 	%f167, [%rd321];
	fma.rn.f32 	%f168, %f166, %f167, %f165;
	st.global.f32 	[%rd5+1024], %f168;
	ld.global.u32 	%r353, [%rd6+1024];
	mul.lo.s32 	%r354, %r353, %r86;
	cvt.s64.s32 	%rd322, %r354;
	add.s64 	%rd323, %rd322, %rd298;
	shl.b64 	%rd324, %rd323, 2;
	add.s64 	%rd325, %rd3, %rd324;
	ld.global.f32 	%f169, [%rd325+20];
	ld.global.u32 	%r355, [%rd7+1024];
	add.s32 	%r356, %r32, %r409;
	add.s32 	%r357, %r356, %r355;
	mul.wide.s32 	%rd326, %r357, 4;
	add.s64 	%rd327, %rd4, %rd326;
	ld.global.f32 	%f170, [%rd327];
	fma.rn.f32 	%f171, %f169, %f170, %f168;
	st.global.f32 	[%rd5+1024], %f171;
	ld.global.u32 	%r358, [%rd6+1024];
	mul.lo.s32 	%r359, %r358, %r86;
	cvt.s64.s32 	%rd328, %r359;
	add.s64 	%rd329, %rd328, %rd298;
	shl.b64 	%rd330, %rd329, 2;
	add.s64 	%rd331, %rd3, %rd330;
	ld.global.f32 	%f172, [%rd331+24];
	ld.global.u32 	%r360, [%rd7+1024];
	add.s32 	%r361, %r33, %r409;
	add.s32 	%r362, %r361, %r360;
	mul.wide.s32 	%rd332, %r362, 4;
	add.s64 	%rd333, %rd4, %rd332;
	ld.global.f32 	%f173, [%rd333];
	fma.rn.f32 	%f174, %f172, %f173, %f171;
	st.global.f32 	[%rd5+1024], %f174;
	ld.global.u32 	%r363, [%rd6+1024];
	mul.lo.s32 	%r364, %r363, %r86;
	cvt.s64.s32 	%rd334, %r364;
	add.s64 	%rd335, %rd334, %rd298;
	shl.b64 	%rd336, %rd335, 2;
	add.s64 	%rd337, %rd3, %rd336;
	ld.global.f32 	%f175, [%rd337+28];
	ld.global.u32 	%r365, [%rd7+1024];
	add.s32 	%r366, %r34, %r409;
	add.s32 	%r367, %r366, %r365;
	mul.wide.s32 	%rd338, %r367, 4;
	add.s64 	%rd339, %rd4, %rd338;
	ld.global.f32 	%f176, [%rd339];
	fma.rn.f32 	%f202, %f175, %f176, %f174;
	st.global.f32 	[%rd5+1024], %f202;
	add.s32 	%r411, %r411, 8;
	add.s32 	%r410, %r410, 8;
	add.s32 	%r409, %r409, %r28;
	setp.ne.s32 	%p31, %r410, 0;
	@%p31 bra 	$L__BB5_15;
$L__BB5_16:
	setp.eq.s32 	%p32, %r3, 0;
	@%p32 bra 	$L__BB5_49;
	setp.lt.u32 	%p33, %r3, 4;
	@%p33 bra 	$L__BB5_19;
	ld.global.u32 	%r368, [%rd6+1024];
	mad.lo.s32 	%r369, %r368, %r86, %r413;
	mul.wide.s32 	%rd340, %r369, 4;
	add.s64 	%rd341, %rd3, %rd340;
	ld.global.f32 	%f177, [%rd341];
	mul.lo.s32 	%r370, %r413, %r86;
	ld.global.u32 	%r371, [%rd7+1024];
	add.s32 	%r372, %r371, %r370;
	mul.wide.s32 	%rd342, %r372, 4;
	add.s64 	%rd343, %rd4, %rd342;
	ld.global.f32 	%f178, [%rd343];
	ld.global.f32 	%f179, [%rd5+1024];
	fma.rn.f32 	%f180, %f177, %f178, %f179;
	st.global.f32 	[%rd5+1024], %f180;
	ld.global.u32 	%r373, [%rd6+1024];
	mul.lo.s32 	%r374, %r373, %r86;
	cvt.s64.s32 	%rd344, %r374;
	cvt.u64.u32 	%rd345, %r413;
	add.s64 	%rd346, %rd344, %rd345;
	shl.b64 	%rd347, %rd346, 2;
	add.s64 	%rd348, %rd3, %rd347;
	ld.global.f32 	%f181, [%rd348+4];
	add.s32 	%r375, %r370, %r86;
	ld.global.u32 	%r376, [%rd7+1024];
	add.s32 	%r377, %r376, %r375;
	mul.wide.s32 	%rd349, %r377, 4;
	add.s64 	%rd350, %rd4, %rd349;
	ld.global.f32 	%f182, [%rd350];
	fma.rn.f32 	%f183, %f181, %f182, %f180;
	st.global.f32 	[%rd5+1024], %f183;
	ld.global.u32 	%r378, [%rd6+1024];
	mul.lo.s32 	%r379, %r378, %r86;
	cvt.s64.s32 	%rd351, %r379;
	add.s64 	%rd352, %rd351, %rd345;
	shl.b64 	%rd353, %rd352, 2;
	add.s64 	%rd354, %rd3, %rd353;
	ld.global.f32 	%f184, [%rd354+8];
	add.s32 	%r380, %r375, %r86;
	ld.global.u32 	%r381, [%rd7+1024];
	add.s32 	%r382, %r381, %r380;
	mul.wide.s32 	%rd355, %r382, 4;
	add.s64 	%rd356, %rd4, %rd355;
	ld.global.f32 	%f185, [%rd356];
	fma.rn.f32 	%f186, %f184, %f185, %f183;
	st.global.f32 	[%rd5+1024], %f186;
	ld.global.u32 	%r383, [%rd6+1024];
	mul.lo.s32 	%r384, %r383, %r86;
	cvt.s64.s32 	%rd357, %r384;
	add.s64 	%rd358, %rd357, %rd345;
	shl.b64 	%rd359, %rd358, 2;
	add.s64 	%rd360, %rd3, %rd359;
	ld.global.f32 	%f187, [%rd360+12];
	add.s32 	%r385, %r380, %r86;
	ld.global.u32 	%r386, [%rd7+1024];
	add.s32 	%r387, %r386, %r385;
	mul.wide.s32 	%rd361, %r387, 4;
	add.s64 	%rd362, %rd4, %rd361;
	ld.global.f32 	%f188, [%rd362];
	fma.rn.f32 	%f189, %f187, %f188, %f186;
	st.global.f32 	[%rd5+1024], %f189;
	add.s32 	%r413, %r413, 4;
$L__BB5_19:
	setp.eq.s32 	%p34, %r4, 0;
	@%p34 bra 	$L__BB5_49;
	setp.eq.s32 	%p35, %r5, 0;
	@%p35 bra 	$L__BB5_22;
	ld.global.u32 	%r388, [%rd6+1024];
	mad.lo.s32 	%r389, %r388, %r86, %r413;
	mul.wide.s32 	%rd363, %r389, 4;
	add.s64 	%rd364, %rd3, %rd363;
	ld.global.f32 	%f190, [%rd364];
	mul.lo.s32 	%r390, %r413, %r86;
	ld.global.u32 	%r391, [%rd7+1024];
	add.s32 	%r392, %r391, %r390;
	mul.wide.s32 	%rd365, %r392, 4;
	add.s64 	%rd366, %rd4, %rd365;
	ld.global.f32 	%f191, [%rd366];
	ld.global.f32 	%f192, [%rd5+1024];
	fma.rn.f32 	%f193, %f190, %f191, %f192;
	st.global.f32 	[%rd5+1024], %f193;
	ld.global.u32 	%r393, [%rd6+1024];
	mul.lo.s32 	%r394, %r393, %r86;
	cvt.s64.s32 	%rd367, %r394;
	cvt.s64.s32 	%rd368, %r413;
	add.s64 	%rd369, %rd367, %rd368;
	shl.b64 	%rd370, %rd369, 2;
	add.s64 	%rd371, %rd3, %rd370;
	ld.global.f32 	%f194, [%rd371+4];
	add.s32 	%r395, %r390, %r86;
	ld.global.u32 	%r396, [%rd7+1024];
	add.s32 	%r397, %r396, %r395;
	mul.wide.s32 	%rd372, %r397, 4;
	add.s64 	%rd373, %rd4, %rd372;
	ld.global.f32 	%f195, [%rd373];
	fma.rn.f32 	%f196, %f194, %f195, %f193;
	st.global.f32 	[%rd5+1024], %f196;
	add.s32 	%r413, %r413, 2;
$L__BB5_22:
	and.b32  	%r398, %r86, 1;
	setp.eq.b32 	%p36, %r398, 1;
	not.pred 	%p37, %p36;
	@%p37 bra 	$L__BB5_49;
	ld.global.u32 	%r399, [%rd6+1024];
	mad.lo.s32 	%r400, %r399, %r86, %r413;
	mul.wide.s32 	%rd374, %r400, 4;
	add.s64 	%rd375, %rd3, %rd374;
	ld.global.f32 	%f197, [%rd375];
	ld.global.u32 	%r401, [%rd7+1024];
	mad.lo.s32 	%r402, %r413, %r86, %r401;
	mul.wide.s32 	%rd376, %r402, 4;
	add.s64 	%rd377, %rd4, %rd376;
	ld.global.f32 	%f198, [%rd377];
	ld.global.f32 	%f199, [%rd5+1024];
	fma.rn.f32 	%f200, %f197, %f198, %f199;
	st.global.f32 	[%rd5+1024], %f200;
	bra.uni 	$L__BB5_49;
$L__BB5_24:
	cvta.to.global.u64 	%rd8, %rd21;
	cvta.to.global.u64 	%rd9, %rd22;
	cvta.to.global.u64 	%rd10, %rd23;
	cvta.to.global.u64 	%rd11, %rd24;
	cvta.to.global.u64 	%rd12, %rd25;
	mov.u32 	%r47, %tid.x;
	cvt.s64.s32 	%rd13, %rd2;
	setp.lt.s32 	%p2, %r86, 1;
	@%p2 bra 	$L__BB5_49;
	add.s32 	%r48, %r86, -1;
	and.b32  	%r49, %r86, 7;
	and.b32  	%r50, %r86, 3;
	add.s32 	%r51, %r50, -1;
	cvt.u64.u32 	%rd14, %r47;
	setp.le.s64 	%p3, %rd13, %rd14;
	@%p3 bra 	$L__BB5_37;
	add.s64 	%rd27, %rd1, %rd14;
	shl.b64 	%rd28, %rd27, 2;
	add.s64 	%rd15, %rd8, %rd28;
	add.s64 	%rd16, %rd9, %rd28;
	add.s64 	%rd17, %rd10, %rd28;
	setp.lt.u32 	%p4, %r48, 7;
	mov.b32 	%r419, 0;
	@%p4 bra 	$L__BB5_29;
	ld.global.f32 	%f203, [%rd15];
	and.b32  	%r95, %r86, 2147483640;
	neg.s32 	%r416, %r95;
	mul.lo.s32 	%r53, %r86, 6;
	mov.b32 	%r415, 0;
	mov.u32 	%r417, %r415;
$L__BB5_28:
	.pragma "nounroll";
	and.b32  	%r419, %r86, 2147483640;
	ld.global.u32 	%r96, [%rd16];
	mad.lo.s32 	%r97, %r96, %r86, %r417;
	mul.wide.s32 	%rd29, %r97, 4;
	add.s64 	%rd30, %rd11, %rd29;
	ld.global.f32 	%f13, [%rd30];
	ld.global.u32 	%r98, [%rd17];
	add.s32 	%r99, %r415, %r98;
	mul.wide.s32 	%rd31, %r99, 4;
	add.s64 	%rd32, %rd12, %rd31;
	ld.global.f32 	%f14, [%rd32];
	fma.rn.f32 	%f15, %f13, %f14, %f203;
	st.global.f32 	[%rd15], %f15;
	ld.global.u32 	%r100, [%rd16];
	mul.lo.s32 	%r101, %r100, %r86;
	cvt.s64.s32 	%rd33, %r101;
	cvt.s64.s32 	%rd34, %r417;
	add.s64 	%rd35, %rd33, %rd34;
	shl.b64 	%rd36, %rd35, 2;
	add.s64 	%rd37, %rd11, %rd36;
	ld.global.f32 	%f16, [%rd37+4];
	ld.global.u32 	%r102, [%rd17];
	add.s32 	%r103, %r86, %r415;
	add.s32 	%r104, %r103, %r102;
	mul.wide.s32 	%rd38, %r104, 4;
	add.s64 	%rd39, %rd12, %rd38;
	ld.global.f32 	%f17, [%rd39];
	fma.rn.f32 	%f18, %f16, %f17, %f15;
	st.global.f32 	[%rd15], %f18;
	ld.global.u32 	%r105, [%rd16];
	mul.lo.s32 	%r106, %r105, %r86;
	cvt.s64.s32 	%rd40, %r106;
	add.s64 	%rd41, %rd40, %rd34;
	shl.b64 	%rd42, %rd41, 2;
	add.s64 	%rd43, %rd11, %rd42;
	ld.global.f32 	%f19, [%rd43+8];
	ld.global.u32 	%r107, [%rd17];
	shl.b32 	%r108, %r86, 1;
	add.s32 	%r109, %r108, %r415;
	add.s32 	%r110, %r109, %r107;
	mul.wide.s32 	%rd44, %r110, 4;
	add.s64 	%rd45, %rd12, %rd44;
	ld.global.f32 	%f20, [%rd45];
	fma.rn.f32 	%f21, %f19, %f20, %f18;
	st.global.f32 	[%rd15], %f21;
	ld.global.u32 	%r111, [%rd16];
	mul.lo.s32 	%r112, %r111, %r86;
	cvt.s64.s32 	%rd46, %r112;
	add.s64 	%rd47, %rd46, %rd34;
	shl.b64 	%rd48, %rd47, 2;
	add.s64 	%rd49, %rd11, %rd48;
	ld.global.f32 	%f22, [%rd49+12];
	ld.global.u32 	%r113, [%rd17];
	mad.lo.s32 	%r114, %r86, 3, %r415;
	add.s32 	%r115, %r114, %r113;
	mul.wide.s32 	%rd50, %r115, 4;
	add.s64 	%rd51, %rd12, %rd50;
	ld.global.f32 	%f23, [%rd51];
	fma.rn.f32 	%f24, %f22, %f23, %f21;
	st.global.f32 	[%rd15], %f24;
	ld.global.u32 	%r116, [%rd16];
	mul.lo.s32 	%r117, %r116, %r86;
	cvt.s64.s32 	%rd52, %r117;
	add.s64 	%rd53, %rd52, %rd34;
	shl.b64 	%rd54, %rd53, 2;
	add.s64 	%rd55, %rd11, %rd54;
	ld.global.f32 	%f25, [%rd55+16];
	ld.global.u32 	%r118, [%rd17];
	shl.b32 	%r119, %r86, 2;
	add.s32 	%r120, %r119, %r415;
	add.s32 	%r121, %r120, %r118;
	mul.wide.s32 	%rd56, %r121, 4;
	add.s64 	%rd57, %rd12, %rd56;
	ld.global.f32 	%f26, [%rd57];
	fma.rn.f32 	%f27, %f25, %f26, %f24;
	st.global.f32 	[%rd15], %f27;
	ld.global.u32 	%r122, [%rd16];
	mul.lo.s32 	%r123, %r122, %r86;
	cvt.s64.s32 	%rd58, %r123;
	add.s64 	%rd59, %rd58, %rd34;
	shl.b64 	%rd60, %rd59, 2;
	add.s64 	%rd61, %rd11, %rd60;
	ld.global.f32 	%f28, [%rd61+20];
	ld.global.u32 	%r124, [%rd17];
	mad.lo.s32 	%r125, %r86, 5, %r415;
	add.s32 	%r126, %r125, %r124;
	mul.wide.s32 	%rd62, %r126, 4;
	add.s64 	%rd63, %rd12, %rd62;
	ld.global.f32 	%f29, [%rd63];
	fma.rn.f32 	%f30, %f28, %f29, %f27;
	st.global.f32 	[%rd15], %f30;
	ld.global.u32 	%r127, [%rd16];
	mul.lo.s32 	%r128, %r127, %r86;
	cvt.s64.s32 	%rd64, %r128;
	add.s64 	%rd65, %rd64, %rd34;
	shl.b64 	%rd66, %rd65, 2;
	add.s64 	%rd67, %rd11, %rd66;
	ld.global.f32 	%f31, [%rd67+24];
	ld.global.u32 	%r129, [%rd17];
	add.s32 	%r130, %r53, %r415;
	add.s32 	%r131, %r130, %r129;
	mul.wide.s32 	%rd68, %r131, 4;
	add.s64 	%rd69, %rd12, %rd68;
	ld.global.f32 	%f32, [%rd69];
	fma.rn.f32 	%f33, %f31, %f32, %f30;
	st.global.f32 	[%rd15], %f33;
	ld.global.u32 	%r132, [%rd16];
	mul.lo.s32 	%r133, %r132, %r86;
	cvt.s64.s32 	%rd70, %r133;
	add.s64 	%rd71, %rd70, %rd34;
	shl.b64 	%rd72, %rd71, 2;
	add.s64 	%rd73, %rd11, %rd72;
	ld.global.f32 	%f34, [%rd73+28];
	ld.global.u32 	%r134, [%rd17];
	mad.lo.s32 	%r135, %r86, 7, %r415;
	add.s32 	%r136, %r135, %r134;
	mul.wide.s32 	%rd74, %r136, 4;
	add.s64 	%rd75, %rd12, %rd74;
	ld.global.f32 	%f35, [%rd75];
	fma.rn.f32 	%f203, %f34, %f35, %f33;
	st.global.f32 	[%rd15], %f203;
	add.s32 	%r417, %r417, 8;
	add.s32 	%r416, %r416, 8;
	shl.b32 	%r137, %r86, 3;
	add.s32 	%r415, %r415, %r137;
	setp.ne.s32 	%p5, %r416, 0;
	@%p5 bra 	$L__BB5_28;
$L__BB5_29:
	setp.eq.s32 	%p6, %r49, 0;
	@%p6 bra 	$L__BB5_37;
	setp.lt.u32 	%p7, %r49, 4;
	@%p7 bra 	$L__BB5_32;
	ld.global.u32 	%r138, [%rd16];
	mad.lo.s32 	%r139, %r138, %r86, %r419;
	mul.wide.s32 	%rd76, %r139, 4;
	add.s64 	%rd77, %rd11, %rd76;
	ld.global.f32 	%f36, [%rd77];
	mul.lo.s32 	%r140, %r419, %r86;
	ld.global.u32 	%r141, [%rd17];
	add.s32 	%r142, %r141, %r140;
	mul.wide.s32 	%rd78, %r142, 4;
	add.s64 	%rd79, %rd12, %rd78;
	ld.global.f32 	%f37, [%rd79];
	ld.global.f32 	%f38, [%rd15];
	fma.rn.f32 	%f39, %f36, %f37, %f38;
	st.global.f32 	[%rd15], %f39;
	ld.global.u32 	%r143, [%rd16];
	mul.lo.s32 	%r144, %r143, %r86;
	cvt.s64.s32 	%rd80, %r144;
	cvt.u64.u32 	%rd81, %r419;
	add.s64 	%rd82, %rd80, %rd81;
	shl.b64 	%rd83, %rd82, 2;
	add.s64 	%rd84, %rd11, %rd83;
	ld.global.f32 	%f40, [%rd84+4];
	add.s32 	%r145, %r140, %r86;
	ld.global.u32 	%r146, [%rd17];
	add.s32 	%r147, %r146, %r145;
	mul.wide.s32 	%rd85, %r147, 4;
	add.s64 	%rd86, %rd12, %rd85;
	ld.global.f32 	%f41, [%rd86];
	fma.rn.f32 	%f42, %f40, %f41, %f39;
	st.global.f32 	[%rd15], %f42;
	ld.global.u32 	%r148, [%rd16];
	mul.lo.s32 	%r149, %r148, %r86;
	cvt.s64.s32 	%rd87, %r149;
	add.s64 	%rd88, %rd87, %rd81;
	shl.b64 	%rd89, %rd88, 2;
	add.s64 	%rd90, %rd11, %rd89;
	ld.global.f32 	%f43, [%rd90+8];
	add.s32 	%r150, %r145, %r86;
	ld.global.u32 	%r151, [%rd17];
	add.s32 	%r152, %r151, %r150;
	mul.wide.s32 	%rd91, %r152, 4;
	add.s64 	%rd92, %rd12, %rd91;
	ld.global.f32 	%f44, [%rd92];
	fma.rn.f32 	%f45, %f43, %f44, %f42;
	st.global.f32 	[%rd15], %f45;
	ld.global.u32 	%r153, [%rd16];
	mul.lo.s32 	%r154, %r153, %r86;
	cvt.s64.s32 	%rd93, %r154;
	add.s64 	%rd94, %rd93, %rd81;
	shl.b64 	%rd95, %rd94, 2;
	add.s64 	%rd96, %rd11, %rd95;
	ld.global.f32 	%f46, [%rd96+12];
	add.s32 	%r155, %r150, %r86;
	ld.global.u32 	%r156, [%rd17];
	add.s32 	%r157, %r156, %r155;
	mul.wide.s32 	%rd97, %r157, 4;
	add.s64 	%rd98, %rd12, %rd97;
	ld.global.f32 	%f47, [%rd98];
	fma.rn.f32 	%f48, %f46, %f47, %f45;
	st.global.f32 	[%rd15], %f48;
	add.s32 	%r419, %r419, 4;
$L__BB5_32:
	setp.eq.s32 	%p8, %r50, 0;
	@%p8 bra 	$L__BB5_37;
	setp.eq.s32 	%p9, %r51, 0;
	@%p9 bra 	$L__BB5_35;
	ld.global.u32 	%r158, [%rd16];
	mad.lo.s32 	%r159, %r158, %r86, %r419;
	mul.wide.s32 	%rd99, %r159, 4;
	add.s64 	%rd100, %rd11, %rd99;
	ld.global.f32 	%f49, [%rd100];
	mul.lo.s32 	%r160, %r419, %r86;
	ld.global.u32 	%r161, [%rd17];
	add.s32 	%r162, %r161, %r160;
	mul.wide.s32 	%rd101, %r162, 4;
	add.s64 	%rd102, %rd12, %rd101;
	ld.global.f32 	%f50, [%rd102];
	ld.global.f32 	%f51, [%rd15];
	fma.rn.f32 	%f52, %f49, %f50, %f51;
	st.global.f32 	[%rd15], %f52;
	ld.global.u32 	%r163, [%rd16];
	mul.lo.s32 	%r164, %r163, %r86;
	cvt.s64.s32 	%rd103, %r164;
	cvt.s64.s32 	%rd104, %r419;
	add.s64 	%rd105, %rd103, %rd104;
	shl.b64 	%rd106, %rd105, 2;
	add.s64 	%rd107, %rd11, %rd106;
	ld.global.f32 	%f53, [%rd107+4];
	add.s32 	%r165, %r160, %r86;
	ld.global.u32 	%r166, [%rd17];
	add.s32 	%r167, %r166, %r165;
	mul.wide.s32 	%rd108, %r167, 4;
	add.s64 	%rd109, %rd12, %rd108;
	ld.global.f32 	%f54, [%rd109];
	fma.rn.f32 	%f55, %f53, %f54, %f52;
	st.global.f32 	[%rd15], %f55;
	add.s32 	%r419, %r419, 2;
$L__BB5_35:
	and.b32  	%r168, %r86, 1;
	setp.eq.b32 	%p10, %r168, 1;
	not.pred 	%p11, %p10;
	@%p11 bra 	$L__BB5_37;
	ld.global.u32 	%r169, [%rd16];
	mad.lo.s32 	%r170, %r169, %r86, %r419;
	mul.wide.s32 	%rd110, %r170, 4;
	add.s64 	%rd111, %rd11, %rd110;
	ld.global.f32 	%f56, [%rd111];
	ld.global.u32 	%r171, [%rd17];
	mad.lo.s32 	%r172, %r419, %r86, %r171;
	mul.wide.s32 	%rd112, %r172, 4;
	add.s64 	%rd113, %rd12, %rd112;
	ld.global.f32 	%f57, [%rd113];
	ld.global.f32 	%f58, [%rd15];
	fma.rn.f32 	%f59, %f56, %f57, %f58;
	st.global.f32 	[%rd15], %f59;
$L__BB5_37:
	add.s32 	%r173, %r47, 256;
	cvt.u64.u32 	%rd114, %r173;
	setp.le.s64 	%p12, %rd13, %rd114;
	@%p12 bra 	$L__BB5_49;
	add.s64 	%rd115, %rd1, %rd14;
	shl.b64 	%rd116, %rd115, 2;
	add.s64 	%rd18, %rd8, %rd116;
	add.s64 	%rd19, %rd9, %rd116;
	add.s64 	%rd20, %rd10, %rd116;
	setp.lt.u32 	%p13, %r48, 7;
	mov.b32 	%r425, 0;
	@%p13 bra 	$L__BB5_41;
	and.b32  	%r425, %r86, 2147483640;
	ld.global.f32 	%f204, [%rd18+1024];
	neg.s32 	%r422, %r425;
	shl.b32 	%r68, %r86, 3;
	shl.b32 	%r69, %r86, 1;
	mul.lo.s32 	%r70, %r86, 3;
	shl.b32 	%r71, %r86, 2;
	mul.lo.s32 	%r72, %r86, 5;
	mul.lo.s32 	%r73, %r86, 6;
	mul.lo.s32 	%r74, %r86, 7;
	mov.b32 	%r421, 0;
	mov.u32 	%r423, %r421;
$L__BB5_40:
	.pragma "nounroll";
	ld.global.u32 	%r176, [%rd19+1024];
	mad.lo.s32 	%r177, %r176, %r86, %r423;
	mul.wide.s32 	%rd117, %r177, 4;
	add.s64 	%rd118, %rd11, %rd117;
	ld.global.f32 	%f60, [%rd118];
	ld.global.u32 	%r178, [%rd20+1024];
	add.s32 	%r179, %r421, %r178;
	mul.wide.s32 	%rd119, %r179, 4;
	add.s64 	%rd120, %rd12, %rd119;
	ld.global.f32 	%f61, [%rd120];
	fma.rn.f32 	%f62, %f60, %f61, %f204;
	st.global.f32 	[%rd18+1024], %f62;
	ld.global.u32 	%r180, [%rd19+1024];
	mul.lo.s32 	%r181, %r180, %r86;
	cvt.s64.s32 	%rd121, %r181;
	cvt.s64.s32 	%rd122, %r423;
	add.s64 	%rd123, %rd121, %rd122;
	shl.b64 	%rd124, %rd123, 2;
	add.s64 	%rd125, %rd11, %rd124;
	ld.global.f32 	%f63, [%rd125+4];
	ld.global.u32 	%r182, [%rd20+1024];
	add.s32 	%r183, %r86, %r421;
	add.s32 	%r184, %r183, %r182;
	mul.wide.s32 	%rd126, %r184, 4;
	add.s64 	%rd127, %rd12, %rd126;
	ld.global.f32 	%f64, [%rd127];
	fma.rn.f32 	%f65, %f63, %f64, %f62;
	st.global.f32 	[%rd18+1024], %f65;
	ld.global.u32 	%r185, [%rd19+1024];
	mul.lo.s32 	%r186, %r185, %r86;
	cvt.s64.s32 	%rd128, %r186;
	add.s64 	%rd129, %rd128, %rd122;
	shl.b64 	%rd130, %rd129, 2;
	add.s64 	%rd131, %rd11, %rd130;
	ld.global.f32 	%f66, [%rd131+8];
	ld.global.u32 	%r187, [%rd20+1024];
	add.s32 	%r188, %r69, %r421;
	add.s32 	%r189, %r188, %r187;
	mul.wide.s32 	%rd132, %r189, 4;
	add.s64 	%rd133, %rd12, %rd132;
	ld.global.f32 	%f67, [%rd133];
	fma.rn.f32 	%f68, %f66, %f67, %f65;
	st.global.f32 	[%rd18+1024], %f68;
	ld.global.u32 	%r190, [%rd19+1024];
	mul.lo.s32 	%r191, %r190, %r86;
	cvt.s64.s32 	%rd134, %r191;
	add.s64 	%rd135, %rd134, %rd122;
	shl.b64 	%rd136, %rd135, 2;
	add.s64 	%rd137, %rd11, %rd136;
	ld.global.f32 	%f69, [%rd137+12];
	ld.global.u32 	%r192, [%rd20+1024];
	add.s32 	%r193, %r70, %r421;
	add.s32 	%r194, %r193, %r192;
	mul.wide.s32 	%rd138, %r194, 4;
	add.s64 	%rd139, %rd12, %rd138;
	ld.global.f32 	%f70, [%rd139];
	fma.rn.f32 	%f71, %f69, %f70, %f68;
	st.global.f32 	[%rd18+1024], %f71;
	ld.global.u32 	%r195, [%rd19+1024];
	mul.lo.s32 	%r196, %r195, %r86;
	cvt.s64.s32 	%rd140, %r196;
	add.s64 	%rd141, %rd140, %rd122;
	shl.b64 	%rd142, %rd141, 2;
	add.s64 	%rd143, %rd11, %rd142;
	ld.global.f32 	%f72, [%rd143+16];
	ld.global.u32 	%r197, [%rd20+1024];
	add.s32 	%r198, %r71, %r421;
	add.s32 	%r199, %r198, %r197;
	mul.wide.s32 	%rd144, %r199, 4;
	add.s64 	%rd145, %rd12, %rd144;
	ld.global.f32 	%f73, [%rd145];
	fma.rn.f32 	%f74, %f72, %f73, %f71;
	st.global.f32 	[%rd18+1024], %f74;
	ld.global.u32 	%r200, [%rd19+1024];
	mul.lo.s32 	%r201, %r200, %r86;
	cvt.s64.s32 	%rd146, %r201;
	add.s64 	%rd147, %rd146, %rd122;
	shl.b64 	%rd148, %rd147, 2;
	add.s64 	%rd149, %rd11, %rd148;
	ld.global.f32 	%f75, [%rd149+20];
	ld.global.u32 	%r202, [%rd20+1024];
	add.s32 	%r203, %r72, %r421;
	add.s32 	%r204, %r203, %r202;
	mul.wide.s32 	%rd150, %r204, 4;
	add.s64 	%rd151, %rd12, %rd150;
	ld.global.f32 	%f76, [%rd151];
	fma.rn.f32 	%f77, %f75, %f76, %f74;
	st.global.f32 	[%rd18+1024], %f77;
	ld.global.u32 	%r205, [%rd19+1024];
	mul.lo.s32 	%r206, %r205, %r86;
	cvt.s64.s32 	%rd152, %r206;
	add.s64 	%rd153, %rd152, %rd122;
	shl.b64 	%rd154, %rd153, 2;
	add.s64 	%rd155, %rd11, %rd154;
	ld.global.f32 	%f78, [%rd155+24];
	ld.global.u32 	%r207, [%rd20+1024];
	add.s32 	%r208, %r73, %r421;
	add.s32 	%r209, %r208, %r207;
	mul.wide.s32 	%rd156, %r209, 4;
	add.s64 	%rd157, %rd12, %rd156;
	ld.global.f32 	%f79, [%rd157];
	fma.rn.f32 	%f80, %f78, %f79, %f77;
	st.global.f32 	[%rd18+1024], %f80;
	ld.global.u32 	%r210, [%rd19+1024];
	mul.lo.s32 	%r211, %r210, %r86;
	cvt.s64.s32 	%rd158, %r211;
	add.s64 	%rd159, %rd158, %rd122;
	shl.b64 	%rd160, %rd159, 2;
	add.s64 	%rd161, %rd11, %rd160;
	ld.global.f32 	%f81, [%rd161+28];
	ld.global.u32 	%r212, [%rd20+1024];
	add.s32 	%r213, %r74, %r421;
	add.s32 	%r214, %r213, %r212;
	mul.wide.s32 	%rd162, %r214, 4;
	add.s64 	%rd163, %rd12, %rd162;
	ld.global.f32 	%f82, [%rd163];
	fma.rn.f32 	%f204, %f81, %f82, %f80;
	st.global.f32 	[%rd18+1024], %f204;
	add.s32 	%r423, %r423, 8;
	add.s32 	%r422, %r422, 8;
	add.s32 	%r421, %r421, %r68;
	setp.ne.s32 	%p14, %r422, 0;
	@%p14 bra 	$L__BB5_40;
$L__BB5_41:
	setp.eq.s32 	%p15, %r49, 0;
	@%p15 bra 	$L__BB5_49;
	setp.lt.u32 	%p16, %r49, 4;
	@%p16 bra 	$L__BB5_44;
	ld.global.u32 	%r215, [%rd19+1024];
	mad.lo.s32 	%r216, %r215, %r86, %r425;
	mul.wide.s32 	%rd164, %r216, 4;
	add.s64 	%rd165, %rd11, %rd164;
	ld.global.f32 	%f83, [%rd165];
	mul.lo.s32 	%r217, %r425, %r86;
	ld.global.u32 	%r218, [%rd20+1024];
	add.s32 	%r219, %r218, %r217;
	mul.wide.s32 	%rd166, %r219, 4;
	add.s64 	%rd167, %rd12, %rd166;
	ld.global.f32 	%f84, [%rd167];
	ld.global.f32 	%f85, [%rd18+1024];
	fma.rn.f32 	%f86, %f83, %f84, %f85;
	st.global.f32 	[%rd18+1024], %f86;
	ld.global.u32 	%r220, [%rd19+1024];
	mul.lo.s32 	%r221, %r220, %r86;
	cvt.s64.s32 	%rd168, %r221;
	cvt.u64.u32 	%rd169, %r425;
	add.s64 	%rd170, %rd168, %rd169;
	shl.b64 	%rd171, %rd170, 2;
	add.s64 	%rd172, %rd11, %rd171;
	ld.global.f32 	%f87, [%rd172+4];
	add.s32 	%r222, %r217, %r86;
	ld.global.u32 	%r223, [%rd20+1024];
	add.s32 	%r224, %r223, %r222;
	mul.wide.s32 	%rd173, %r224, 4;
	add.s64 	%rd174, %rd12, %rd173;
	ld.global.f32 	%f88, [%rd174];
	fma.rn.f32 	%f89, %f87, %f88, %f86;
	st.global.f32 	[%rd18+1024], %f89;
	ld.global.u32 	%r225, [%rd19+1024];
	mul.lo.s32 	%r226, %r225, %r86;
	cvt.s64.s32 	%rd175, %r226;
	add.s64 	%rd176, %rd175, %rd169;
	shl.b64 	%rd177, %rd176, 2;
	add.s64 	%rd178, %rd11, %rd177;
	ld.global.f32 	%f90, [%rd178+8];
	add.s32 	%r227, %r222, %r86;
	ld.global.u32 	%r228, [%rd20+1024];
	add.s32 	%r229, %r228, %r227;
	mul.wide.s32 	%rd179, %r229, 4;
	add.s64 	%rd180, %rd12, %rd179;
	ld.global.f32 	%f91, [%rd180];
	fma.rn.f32 	%f92, %f90, %f91, %f89;
	st.global.f32 	[%rd18+1024], %f92;
	ld.global.u32 	%r230, [%rd19+1024];
	mul.lo.s32 	%r231, %r230, %r86;
	cvt.s64.s32 	%rd181, %r231;
	add.s64 	%rd182, %rd181, %rd169;
	shl.b64 	%rd183, %rd182, 2;
	add.s64 	%rd184, %rd11, %rd183;
	ld.global.f32 	%f93, [%rd184+12];
	add.s32 	%r232, %r227, %r86;
	ld.global.u32 	%r233, [%rd20+1024];
	add.s32 	%r234, %r233, %r232;
	mul.wide.s32 	%rd185, %r234, 4;
	add.s64 	%rd186, %rd12, %rd185;
	ld.global.f32 	%f94, [%rd186];
	fma.rn.f32 	%f95, %f93, %f94, %f92;
	st.global.f32 	[%rd18+1024], %f95;
	add.s32 	%r425, %r425, 4;
$L__BB5_44:
	setp.eq.s32 	%p17, %r50, 0;
	@%p17 bra 	$L__BB5_49;
	setp.eq.s32 	%p18, %r51, 0;
	@%p18 bra 	$L__BB5_47;
	ld.global.u32 	%r235, [%rd19+1024];
	mad.lo.s32 	%r236, %r235, %r86, %r425;
	mul.wide.s32 	%rd187, %r236, 4;
	add.s64 	%rd188, %rd11, %rd187;
	ld.global.f32 	%f96, [%rd188];
	mul.lo.s32 	%r237, %r425, %r86;
	ld.global.u32 	%r238, [%rd20+1024];
	add.s32 	%r239, %r238, %r237;
	mul.wide.s32 	%rd189, %r239, 4;
	add.s64 	%rd190, %rd12, %rd189;
	ld.global.f32 	%f97, [%rd190];
	ld.global.f32 	%f98, [%rd18+1024];
	fma.rn.f32 	%f99, %f96, %f97, %f98;
	st.global.f32 	[%rd18+1024], %f99;
	ld.global.u32 	%r240, [%rd19+1024];
	mul.lo.s32 	%r241, %r240, %r86;
	cvt.s64.s32 	%rd191, %r241;
	cvt.s64.s32 	%rd192, %r425;
	add.s64 	%rd193, %rd191, %rd192;
	shl.b64 	%rd194, %rd193, 2;
	add.s64 	%rd195, %rd11, %rd194;
	ld.global.f32 	%f100, [%rd195+4];
	add.s32 	%r242, %r237, %r86;
	ld.global.u32 	%r243, [%rd20+1024];
	add.s32 	%r244, %r243, %r242;
	mul.wide.s32 	%rd196, %r244, 4;
	add.s64 	%rd197, %rd12, %rd196;
	ld.global.f32 	%f101, [%rd197];
	fma.rn.f32 	%f102, %f100, %f101, %f99;
	st.global.f32 	[%rd18+1024], %f102;
	add.s32 	%r425, %r425, 2;
$L__BB5_47:
	and.b32  	%r245, %r86, 1;
	setp.eq.b32 	%p19, %r245, 1;
	not.pred 	%p20, %p19;
	@%p20 bra 	$L__BB5_49;
	ld.global.u32 	%r246, [%rd19+1024];
	mad.lo.s32 	%r247, %r246, %r86, %r425;
	mul.wide.s32 	%rd198, %r247, 4;
	add.s64 	%rd199, %rd11, %rd198;
	ld.global.f32 	%f103, [%rd199];
	ld.global.u32 	%r248, [%rd20+1024];
	mad.lo.s32 	%r249, %r425, %r86, %r248;
	mul.wide.s32 	%rd200, %r249, 4;
	add.s64 	%rd201, %rd12, %rd200;
	ld.global.f32 	%f104, [%rd201];
	ld.global.f32 	%f105, [%rd18+1024];
	fma.rn.f32 	%f106, %f103, %f104, %f105;
	st.global.f32 	[%rd18+1024], %f106;
$L__BB5_49:
	ret;

}


// ===== COMPILED SASS (sm_100) =====

	.target	sm_100

	.elftype	@"ET_EXEC"


//--------------------- .note.nv.tkinfo           --------------------------
	.section	.note.nv.tkinfo,"",@"SHT_NOTE"
	.sectionflags	@"SHF_NOTE_NV_TKINFO"
	.tkinfo
        /*0018*/ 	.word	0x00000002
        /*0030*/ 	.string	""
        /*0030*/ 	.string	"ptxas"
        /*0030*/ 	.string	"Cuda compilation tools, release 13.0, V13.0.88"
        /*0030*/ 	.string	"Build cuda_13.0.r13.0/compiler.36424714_0"
        /*0030*/ 	.string	"-arch sm_100 -m 64 "



//--------------------- .note.nv.cuinfo           --------------------------
	.section	.note.nv.cuinfo,"",@"SHT_NOTE"
	.sectionflags	@"SHF_NOTE_NV_CUINFO"
        /*0018*/ 	.short	0x0002
        /*001a*/ 	.short	0x0064
        /*001c*/ 	.short	0x0082
	.zero		2


//--------------------- .nv.info                  --------------------------
	.section	.nv.info,"",@"SHT_CUDA_INFO"
	.align	4


	//----- nvinfo : EIATTR_REGCOUNT
	.align		4
        /*0000*/ 	.byte	0x04, 0x2f
        /*0002*/ 	.short	(.L_44 - .L_43)
	.align		4
.L_43:
        /*0004*/ 	.word	index@(_ZN3cub18CUB_300001_SM_10006detail11EmptyKernelIvEEvv)
        /*0008*/ 	.word	0x00000004


	//----- nvinfo : EIATTR_FRAME_SIZE
	.align		4
.L_44:
        /*000c*/ 	.byte	0x04, 0x11
        /*000e*/ 	.short	(.L_46 - .L_45)
	.align		4
.L_45:
        /*0010*/ 	.word	index@(_ZN3cub18CUB_300001_SM_10006detail11EmptyKernelIvEEvv)
        /*0014*/ 	.word	0x00000000


	//----- nvinfo : EIATTR_REGCOUNT
	.align		4
.L_46:
        /*0018*/ 	.byte	0x04, 0x2f
        /*001a*/ 	.short	(.L_48 - .L_47)
	.align		4
.L_47:
        /*001c*/ 	.word	index@(_ZN3cub18CUB_300001_SM_10006detail8for_each13static_kernelINS2_12policy_hub_t12policy_500_tEmN6thrust24THRUST_300001_SM_1000_NS8cuda_cub20__uninitialized_fill7functorINS7_10device_ptrIfEEfEEEEvT0_T1_)
        /*0020*/ 	.word	0x00000008


	//----- nvinfo : EIATTR_FRAME_SIZE
	.align		4
.L_48:
        /*0024*/ 	.byte	0x04, 0x11
        /*0026*/ 	.short	(.L_50 - .L_49)
	.align		4
.L_49:
        /*0028*/ 	.word	index@(_ZN3cub18CUB_300001_SM_10006detail8for_each13static_kernelINS2_12policy_hub_t12policy_500_tEmN6thrust24THRUST_300001_SM_1000_NS8cuda_cub20__uninitialized_fill7functorINS7_10device_ptrIfEEfEEEEvT0_T1_)
        /*002c*/ 	.word	0x00000000


	//----- nvinfo : EIATTR_REGCOUNT
	.align		4
.L_50:
        /*0030*/ 	.byte	0x04, 0x2f
        /*0032*/ 	.short	(.L_52 - .L_51)
	.align		4
.L_51:
        /*0034*/ 	.word	index@(_ZN3cub18CUB_300001_SM_10006detail8for_each13static_kernelINS2_12policy_hub_t12policy_500_tEmN6thrust24THRUST_300001_SM_1000_NS8cuda_cub6__fill7functorINS7_6detail15normal_iteratorINS7_10device_ptrIiEEEEiEEEEvT0_T1_)
        /*0038*/ 	.word	0x00000008


	//----- nvinfo : EIATTR_FRAME_SIZE
	.align		4
.L_52:
        /*003c*/ 	.byte	0x04, 0x11
        /*003e*/ 	.short	(.L_54 - .L_53)
	.align		4
.L_53:
        /*0040*/ 	.word	index@(_ZN3cub18CUB_300001_SM_10006detail8for_each13static_kernelINS2_12policy_hub_t12policy_500_tEmN6thrust24THRUST_300001_SM_1000_NS8cuda_cub6__fill7functorINS7_6detail15normal_iteratorINS7_10device_ptrIiEEEEiEEEEvT0_T1_)
        /*0044*/ 	.word	0x00000000


	//----- nvinfo : EIATTR_REGCOUNT
	.align		4
.L_54:
        /*0048*/ 	.byte	0x04, 0x2f
        /*004a*/ 	.short	(.L_56 - .L_55)
	.align		4
.L_55:
        /*004c*/ 	.word	index@(_ZN3cub18CUB_300001_SM_10006detail8for_each13static_kernelINS2_12policy_hub_t12policy_500_tEmN6thrust24THRUST_300001_SM_1000_NS8cuda_cub20__uninitialized_fill7functorINS7_10device_ptrIiEEiEEEEvT0_T1_)
        /*0050*/ 	.word	0x00000008


	//----- nvinfo : EIATTR_FRAME_SIZE
	.align		4
.L_56:
        /*0054*/ 	.byte	0x04, 0x11
        /*0056*/ 	.short	(.L_58 - .L_57)
	.align		4
.L_57:
        /*0058*/ 	.word	index@(_ZN3cub18CUB_300001_SM_10006detail8for_each13static_kernelINS2_12policy_hub_t12policy_500_tEmN6thrust24THRUST_300001_SM_1000_NS8cuda_cub20__uninitialized_fill7functorINS7_10device_ptrIiEEiEEEEvT0_T1_)
        /*005c*/ 	.word	0x00000000


	//----- nvinfo : EIATTR_REGCOUNT
	.align		4
.L_58:
        /*0060*/ 	.byte	0x04, 0x2f
        /*0062*/ 	.short	(.L_60 - .L_59)
	.align		4
.L_59:
        /*0064*/ 	.word	index@(_ZN3cub18CUB_300001_SM_10006detail8for_each13static_kernelINS2_12policy_hub_t12policy_500_tElN6thrust24THRUST_300001_SM_1000_NS8cuda_cub6__fill7functorINS7_6detail15normal_iteratorINS7_10device_ptrIiEEEEiEEEEvT0_T1_)
        /*0068*/ 	.word	0x00000008


	//----- nvinfo : EIATTR_FRAME_SIZE
	.align		4
.L_60:
        /*006c*/ 	.byte	0x04, 0x11
        /*006e*/ 	.short	(.L_62 - .L_61)
	.align		4
.L_61:
        /*0070*/ 	.word	index@(_ZN3cub18CUB_300001_SM_10006detail8for_each13static_kernelINS2_12policy_hub_t12policy_500_tElN6thrust24THRUST_300001_SM_1000_NS8cuda_cub6__fill7functorINS7_6detail15normal_iteratorINS7_10device_ptrIiEEEEiEEEEvT0_T1_)
        /*0074*/ 	.word	0x00000000


	//----- nvinfo : EIATTR_REGCOUNT
	.align		4
.L_62:
        /*0078*/ 	.byte	0x04, 0x2f
        /*007a*/ 	.short	(.L_64 - .L_63)
	.align		4
.L_63:
        /*007c*/ 	.word	index@(_ZN3cub18CUB_300001_SM_10006detail8for_each13static_kernelINS2_12policy_hub_t12policy_500_tElNS2_12op_wrapper_tIl11matrix_multN6thrust24THRUST_300001_SM_1000_NS12zip_iteratorIN4cuda3std3__45tupleIJNS9_6detail15normal_iteratorINS9_10device_ptrIfEEEENSG_INSH_IiEEEESL_EEEEEEEEEvT0_T1_)
        /*0080*/ 	.word	0x0000001e


	//----- nvinfo : EIATTR_FRAME_SIZE
	.align		4
.L_64:
        /*0084*/ 	.byte	0x04, 0x11
        /*0086*/ 	.short	(.L_66 - .L_65)
	.align		4
.L_65:
        /*0088*/ 	.word	index@(_ZN3cub18CUB_300001_SM_10006detail8for_each13static_kernelINS2_12policy_hub_t12policy_500_tElNS2_12op_wrapper_tIl11matrix_multN6thrust24THRUST_300001_SM_1000_NS12zip_iteratorIN4cuda3std3__45tupleIJNS9_6detail15normal_iteratorINS9_10device_ptrIfEEEENSG_INSH_IiEEEESL_EEEEEEEEEvT0_T1_)
        /*008c*/ 	.word	0x00000000


	//----- nvinfo : EIATTR_MIN_STACK_SIZE
	.align		4
.L_66:
        /*0090*/ 	.byte	0x04, 0x12
        /*0092*/ 	.short	(.L_68 - .L_67)
	.align		4
.L_67:
        /*0094*/ 	.word	index@(_ZN3cub18CUB_300001_SM_10006detail8for_each13static_kernelINS2_12policy_hub_t12policy_500_tElNS2_12op_wrapper_tIl11matrix_multN6thrust24THRUST_300001_SM_1000_NS12zip_iteratorIN4cuda3std3__45tupleIJNS9_6detail15normal_iteratorINS9_10device_ptrIfEEEENSG_INSH_IiEEEESL_EEEEEEEEEvT0_T1_)
        /*0098*/ 	.word	0x00000000


	//----- nvinfo : EIATTR_MIN_STACK_SIZE
	.align		4
.L_68:
        /*009c*/ 	.byte	0x04, 0x12
        /*009e*/ 	.short	(.L_70 - .L_69)
	.align		4
.L_69:
        /*00a0*/ 	.word	index@(_ZN3cub18CUB_300001_SM_10006detail8for_each13static_kernelINS2_12policy_hub_t12policy_500_tElN6thrust24THRUST_300001_SM_1000_NS8cuda_cub6__fill7functorINS7_6detail15normal_iteratorINS7_10device_ptrIiEEEEiEEEEvT0_T1_)
        /*00a4*/ 	.word	0x00000000


	//----- nvinfo : EIATTR_MIN_STACK_SIZE
	.align		4
.L_70:
        /*00a8*/ 	.byte	0x04, 0x12
        /*00aa*/ 	.short	(.L_72 - .L_71)
	.align		4
.L_71:
        /*00ac*/ 	.word	index@(_ZN3cub18CUB_300001_SM_10006detail8for_each13static_kernelINS2_12policy_hub_t12policy_500_tEmN6thrust24THRUST_300001_SM_1000_NS8cuda_cub20__uninitialized_fill7functorINS7_10device_ptrIiEEiEEEEvT0_T1_)
        /*00b0*/ 	.word	0x00000000


	//----- nvinfo : EIATTR_MIN_STACK_SIZE
	.align		4
.L_72:
        /*00b4*/ 	.byte	0x04, 0x12
        /*00b6*/ 	.short	(.L_74 - .L_73)
	.align		4
.L_73:
        /*00b8*/ 	.word	index@(_ZN3cub18CUB_300001_SM_10006detail8for_each13static_kernelINS2_12policy_hub_t12policy_500_tEmN6thrust24THRUST_300001_SM_1000_NS8cuda_cub6__fill7functorINS7_6detail15normal_iteratorINS7_10device_ptrIiEEEEiEEEEvT0_T1_)
        /*00bc*/ 	.word	0x00000000


	//----- nvinfo : EIATTR_MIN_STACK_SIZE
	.align		4
.L_74:
        /*00c0*/ 	.byte	0x04, 0x12
        /*00c2*/ 	.short	(.L_76 - .L_75)
	.align		4
.L_75:
        /*00c4*/ 	.word	index@(_ZN3cub18CUB_300001_SM_10006detail8for_each13static_kernelINS2_12policy_hub_t12policy_500_tEmN6thrust24THRUST_300001_SM_1000_NS8cuda_cub20__uninitialized_fill7functorINS7_10device_ptrIfEEfEEEEvT0_T1_)
        /*00c8*/ 	.word	0x00000000


	//----- nvinfo : EIATTR_MIN_STACK_SIZE
	.align		4
.L_76:
        /*00cc*/ 	.byte	0x04, 0x12
        /*00ce*/ 	.short	(.L_78 - .L_77)
	.align		4
.L_77:
        /*00d0*/ 	.word	index@(_ZN3cub18CUB_300001_SM_10006detail11EmptyKernelIvEEvv)
        /*00d4*/ 	.word	0x00000000
.L_78:


//--------------------- .nv.compat                --------------------------
	.section	.nv.compat,"",@"SHT_CUDA_COMPAT_INFO"
	.align	4
        /*0000*/ 	.byte	0x02, 0x09, 0x00, 0x00, 0x02, 0x02, 0x01, 0x00, 0x02, 0x05, 0x05, 0x00, 0x03, 0x07, 0x01, 0x01
        /*0010*/ 	.byte	0x02, 0x03, 0x00, 0x00, 0x02, 0x06, 0x01, 0x00, 0x04, 0x0b, 0x08, 0x00, 0x09, 0x00, 0x00, 0x00
        /*0020*/ 	.byte	0x00, 0x00, 0x00, 0x00


//--------------------- .nv.info._ZN3cub18CUB_300001_SM_10006detail8for_each13static_kernelINS2_12policy_hub_t12policy_500_tElNS2_12op_wrapper_tIl11matrix_multN6thrust24THRUST_300001_SM_1000_NS12zip_iteratorIN4cuda3std3__45tupleIJNS9_6detail15normal_iteratorINS9_10device_ptrIfEEEENSG_INSH_IiEEEESL_EEEEEEEEEvT0_T1_ --------------------------
	.section	.nv.info._ZN3cub18CUB_300001_SM_10006detail8for_each13static_kernelINS2_12policy_hub_t12policy_500_tElNS2_12op_wrapper_tIl11matrix_multN6thrust24THRUST_300001_SM_1000_NS12zip_iteratorIN4cuda3std3__45tupleIJNS9_6detail15normal_iteratorINS9_10device_ptrIfEEEENSG_INSH_IiEEEESL_EEEEEEEEEvT0_T1_,"",@"SHT_CUDA_INFO"
	.sectionflags	@""
	.align	4


	//----- nvinfo : EIATTR_CUDA_API_VERSION
	.align		4
        /*0000*/ 	.byte	0x04, 0x37
        /*0002*/ 	.short	(.L_80 - .L_79)
.L_79:
        /*0004*/ 	.word	0x00000082


	//----- nvinfo : EIATTR_KPARAM_INFO
	.align		4
.L_80:
        /*0008*/ 	.byte	0x04, 0x17
        /*000a*/ 	.short	(.L_82 - .L_81)
.L_81:
        /*000c*/ 	.word	0x00000000
        /*0010*/ 	.short	0x0001
        /*0012*/ 	.short	0x0008
        /*0014*/ 	.byte	0x00, 0xf0, 0xc1, 0x00


	//----- nvinfo : EIATTR_KPARAM_INFO
	.align		4
.L_82:
        /*0018*/ 	.byte	0x04, 0x17
        /*001a*/ 	.short	(.L_84 - .L_83)
.L_83:
        /*001c*/ 	.word	0x00000000
        /*0020*/ 	.short	0x0000
        /*0022*/ 	.short	0x0000
        /*0024*/ 	.byte	0x00, 0xf0, 0x21, 0x00


	//----- nvinfo : EIATTR_SPARSE_MMA_MASK
	.align		4
.L_84:
        /*0028*/ 	.byte	0x03, 0x50
        /*002a*/ 	.short	0x0000


	//----- nvinfo : EIATTR_MAXREG_COUNT
	.align		4
        /*002c*/ 	.byte	0x03, 0x1b
        /*002e*/ 	.short	0x00ff


	//----- nvinfo : EIATTR_MERCURY_ISA_VERSION
	.align		4
        /*0030*/ 	.byte	0x03, 0x5f
        /*0032*/ 	.short	0x0101


	//----- nvinfo : EIATTR_VRC_CTA_INIT_COUNT
	.align		4
        /*0034*/ 	.byte	0x02, 0x4a
	.zero		1
	.zero		1


	//----- nvinfo : EIATTR_EXIT_INSTR_OFFSETS
	.align		4
        /*0038*/ 	.byte	0x04, 0x1c
        /*003a*/ 	.short	(.L_86 - .L_85)


	//   ....[0]....
.L_85:
        /*003c*/ 	.word	0x000000c0


	//   ....[1]....
        /*0040*/ 	.word	0x00001830


	//   ....[2]....
        /*0044*/ 	.word	0x00001bf0


	//   ....[3]....
        /*0048*/ 	.word	0x00001e20


	//   ....[4]....
        /*004c*/ 	.word	0x00001f00


	//   ....[5]....
        /*0050*/ 	.word	0x00001f30


	//   ....[6]....
        /*0054*/ 	.word	0x00002fb0


	//   ....[7]....
        /*0058*/ 	.word	0x00003850


	//   ....[8]....
        /*005c*/ 	.word	0x00003c10


	//   ....[9]....
        /*0060*/ 	.word	0x00003e40


	//   ....[10]....
        /*0064*/ 	.word	0x00003f20


	//----- nvinfo : EIATTR_MAX_THREADS
	.align		4
.L_86:
        /*0068*/ 	.byte	0x04, 0x05
        /*006a*/ 	.short	(.L_88 - .L_87)
.L_87:
        /*006c*/ 	.word	0x00000100
        /*0070*/ 	.word	0x00000001
        /*0074*/ 	.word	0x00000001


	//----- nvinfo : EIATTR_CRS_STACK_SIZE
	.align		4
.L_88:
        /*0078*/ 	.byte	0x04, 0x1e
        /*007a*/ 	.short	(.L_90 - .L_89)
.L_89:
        /*007c*/ 	.word	0x00000000


	//----- nvinfo : EIATTR_CBANK_PARAM_SIZE
	.align		4
.L_90:
        /*0080*/ 	.byte	0x03, 0x19
        /*0082*/ 	.short	0x0038


	//----- nvinfo : EIATTR_PARAM_CBANK
	.align		4
        /*0084*/ 	.byte	0x04, 0x0a
        /*0086*/ 	.short	(.L_92 - .L_91)
	.align		4
.L_91:
        /*0088*/ 	.word	index@(.nv.constant0._ZN3cub18CUB_300001_SM_10006detail8for_each13static_kernelINS2_12policy_hub_t12policy_500_tElNS2_12op_wrapper_tIl11matrix_multN6thrust24THRUST_300001_SM_1000_NS12zip_iteratorIN4cuda3std3__45tupleIJNS9_6detail15normal_iteratorINS9_10device_ptrIfEEEENSG_INSH_IiEEEESL_EEEEEEEEEvT0_T1_)
        /*008c*/ 	.short	0x0380
        /*008e*/ 	.short	0x0038


	//----- nvinfo : EIATTR_SW_WAR
	.align		4
.L_92:
        /*0090*/ 	.byte	0x04, 0x36
        /*0092*/ 	.short	(.L_94 - .L_93)
.L_93:
        /*0094*/ 	.word	0x00000008
.L_94:


//--------------------- .nv.info._ZN3cub18CUB_300001_SM_10006detail8for_each13static_kernelINS2_12policy_hub_t12policy_500_tElN6thrust24THRUST_300001_SM_1000_NS8cuda_cub6__fill7functorINS7_6detail15normal_iteratorINS7_10device_ptrIiEEEEiEEEEvT0_T1_ --------------------------
	.section	.nv.info._ZN3cub18CUB_300001_SM_10006detail8for_each13static_kernelINS2_12policy_hub_t12policy_500_tElN6thrust24THRUST_300001_SM_1000_NS8cuda_cub6__fill7functorINS7_6detail15normal_iteratorINS7_10device_ptrIiEEEEiEEEEvT0_T1_,"",@"SHT_CUDA_INFO"
	.sectionflags	@""
	.align	4


	//----- nvinfo : EIATTR_CUDA_API_VERSION
	.align		4
        /*0000*/ 	.byte	0x04, 0x37
        /*0002*/ 	.short	(.L_96 - .L_95)
.L_95:
        /*0004*/ 	.word	0x00000082


	//----- nvinfo : EIATTR_KPARAM_INFO
	.align		4
.L_96:
        /*0008*/ 	.byte	0x04, 0x17
        /*000a*/ 	.short	(.L_98 - .L_97)
.L_97:
        /*000c*/ 	.word	0x00000000
        /*0010*/ 	.short	0x0001
        /*0012*/ 	.short	0x0008
        /*0014*/ 	.byte	0x00, 0xf0, 0x41, 0x00


	//----- nvinfo : EIATTR_KPARAM_INFO
	.align		4
.L_98:
        /*0018*/ 	.byte	0x04, 0x17
        /*001a*/ 	.short	(.L_100 - .L_99)
.L_99:
        /*001c*/ 	.word	0x00000000
        /*0020*/ 	.short	0x0000
        /*0022*/ 	.short	0x0000
        /*0024*/ 	.byte	0x00, 0xf0, 0x21, 0x00


	//----- nvinfo : EIATTR_SPARSE_MMA_MASK
	.align		4
.L_100:
        /*0028*/ 	.byte	0x03, 0x50
        /*002a*/ 	.short	0x0000


	//----- nvinfo : EIATTR_MAXREG_COUNT
	.align		4
        /*002c*/ 	.byte	0x03, 0x1b
        /*002e*/ 	.short	0x00ff


	//----- nvinfo : EIATTR_MERCURY_ISA_VERSION
	.align		4
        /*0030*/ 	.byte	0x03, 0x5f
        /*0032*/ 	.short	0x0101


	//----- nvinfo : EIATTR_VRC_CTA_INIT_COUNT
	.align		4
        /*0034*/ 	.byte	0x02, 0x4a
	.zero		1
	.zero		1


	//----- nvinfo : EIATTR_EXIT_INSTR_OFFSETS
	.align		4
        /*0038*/ 	.byte	0x04, 0x1c
        /*003a*/ 	.short	(.L_102 - .L_101)


	//   ....[0]....
.L_101:
        /*003c*/ 	.word	0x00000130


	//   ....[1]....
        /*0040*/ 	.word	0x00000240


	//   ....[2]....
        /*0044*/ 	.word	0x00000270


	//----- nvinfo : EIATTR_MAX_THREADS
	.align		4
.L_102:
        /*0048*/ 	.byte	0x04, 0x05
        /*004a*/ 	.short	(.L_104 - .L_103)
.L_103:
        /*004c*/ 	.word	0x00000100
        /*0050*/ 	.word	0x00000001
        /*0054*/ 	.word	0x00000001


	//----- nvinfo : EIATTR_CBANK_PARAM_SIZE
	.align		4
.L_104:
        /*0058*/ 	.byte	0x03, 0x19
        /*005a*/ 	.short	0x0018


	//----- nvinfo : EIATTR_PARAM_CBANK
	.align		4
        /*005c*/ 	.byte	0x04, 0x0a
        /*005e*/ 	.short	(.L_106 - .L_105)
	.align		4
.L_105:
        /*0060*/ 	.word	index@(.nv.constant0._ZN3cub18CUB_300001_SM_10006detail8for_each13static_kernelINS2_12policy_hub_t12policy_500_tElN6thrust24THRUST_300001_SM_1000_NS8cuda_cub6__fill7functorINS7_6detail15normal_iteratorINS7_10device_ptrIiEEEEiEEEEvT0_T1_)
        /*0064*/ 	.short	0x0380
        /*0066*/ 	.short	0x0018


	//----- nvinfo : EIATTR_SW_WAR
	.align		4
.L_106:
        /*0068*/ 	.byte	0x04, 0x36
        /*006a*/ 	.short	(.L_108 - .L_107)
.L_107:
        /*006c*/ 	.word	0x00000008
.L_108:


//--------------------- .nv.info._ZN3cub18CUB_300001_SM_10006detail8for_each13static_kernelINS2_12policy_hub_t12policy_500_tEmN6thrust24THRUST_300001_SM_1000_NS8cuda_cub20__uninitialized_fill7functorINS7_10device_ptrIiEEiEEEEvT0_T1_ --------------------------
	.section	.nv.info._ZN3cub18CUB_300001_SM_10006detail8for_each13static_kernelINS2_12policy_hub_t12policy_500_tEmN6thrust24THRUST_300001_SM_1000_NS8cuda_cub20__uninitialized_fill7functorINS7_10device_ptrIiEEiEEEEvT0_T1_,"",@"SHT_CUDA_INFO"
	.sectionflags	@""
	.align	4


	//----- nvinfo : EIATTR_CUDA_API_VERSION
	.align		4
        /*0000*/ 	.byte	0x04, 0x37
        /*0002*/ 	.short	(.L_110 - .L_109)
.L_109:
        /*0004*/ 	.word	0x00000082


	//----- nvinfo : EIATTR_KPARAM_INFO
	.align		4
.L_110:
        /*0008*/ 	.byte	0x04, 0x17
        /*000a*/ 	.short	(.L_112 - .L_111)
.L_111:
        /*000c*/ 	.word	0x00000000
        /*0010*/ 	.short	0x0001
        /*0012*/ 	.short	0x0008
        /*0014*/ 	.byte	0x00, 0xf0, 0x41, 0x00


	//----- nvinfo : EIATTR_KPARAM_INFO
	.align		4
.L_112:
        /*0018*/ 	.byte	0x04, 0x17
        /*001a*/ 	.short	(.L_114 - .L_113)
.L_113:
        /*001c*/ 	.word	0x00000000
        /*0020*/ 	.short	0x0000
        /*0022*/ 	.short	0x0000
        /*0024*/ 	.byte	0x00, 0xf0, 0x21, 0x00


	//----- nvinfo : EIATTR_SPARSE_MMA_MASK
	.align		4
.L_114:
        /*0028*/ 	.byte	0x03, 0x50
        /*002a*/ 	.short	0x0000


	//----- nvinfo : EIATTR_MAXREG_COUNT
	.align		4
        /*002c*/ 	.byte	0x03, 0x1b
        /*002e*/ 	.short	0x00ff


	//----- nvinfo : EIATTR_MERCURY_ISA_VERSION
	.align		4
        /*0030*/ 	.byte	0x03, 0x5f
        /*0032*/ 	.short	0x0101


	//----- nvinfo : EIATTR_VRC_CTA_INIT_COUNT
	.align		4
        /*0034*/ 	.byte	0x02, 0x4a
	.zero		1
	.zero		1


	//----- nvinfo : EIATTR_EXIT_INSTR_OFFSETS
	.align		4
        /*0038*/ 	.byte	0x04, 0x1c
        /*003a*/ 	.short	(.L_116 - .L_115)


	//   ....[0]....
.L_115:
        /*003c*/ 	.word	0x00000130


	//   ....[1]....
        /*0040*/ 	.word	0x00000230


	//   ....[2]....
        /*0044*/ 	.word	0x00000260


	//----- nvinfo : EIATTR_MAX_THREADS
	.align		4
.L_116:
        /*0048*/ 	.byte	0x04, 0x05
        /*004a*/ 	.short	(.L_118 - .L_117)
.L_117:
        /*004c*/ 	.word	0x00000100
        /*0050*/ 	.word	0x00000001
        /*0054*/ 	.word	0x00000001


	//----- nvinfo : EIATTR_CBANK_PARAM_SIZE
	.align		4
.L_118:
        /*0058*/ 	.byte	0x03, 0x19
        /*005a*/ 	.short	0x0018


	//----- nvinfo : EIATTR_PARAM_CBANK
	.align		4
        /*005c*/ 	.byte	0x04, 0x0a
        /*005e*/ 	.short	(.L_120 - .L_119)
	.align		4
.L_119:
        /*0060*/ 	.word	index@(.nv.constant0._ZN3cub18CUB_300001_SM_10006detail8for_each13static_kernelINS2_12policy_hub_t12policy_500_tEmN6thrust24THRUST_300001_SM_1000_NS8cuda_cub20__uninitialized_fill7functorINS7_10device_ptrIiEEiEEEEvT0_T1_)
        /*0064*/ 	.short	0x0380
        /*0066*/ 	.short	0x0018


	//----- nvinfo : EIATTR_SW_WAR
	.align		4
.L_120:
        /*0068*/ 	.byte	0x04, 0x36
        /*006a*/ 	.short	(.L_122 - .L_121)
.L_121:
        /*006c*/ 	.word	0x00000008
.L_122:


//--------------------- .nv.info._ZN3cub18CUB_300001_SM_10006detail8for_each13static_kernelINS2_12policy_hub_t12policy_500_tEmN6thrust24THRUST_300001_SM_1000_NS8cuda_cub6__fill7functorINS7_6detail15normal_iteratorINS7_10device_ptrIiEEEEiEEEEvT0_T1_ --------------------------
	.section	.nv.info._ZN3cub18CUB_300001_SM_10006detail8for_each13static_kernelINS2_12policy_hub_t12policy_500_tEmN6thrust24THRUST_300001_SM_1000_NS8cuda_cub6__fill7functorINS7_6detail15normal_iteratorINS7_10device_ptrIiEEEEiEEEEvT0_T1_,"",@"SHT_CUDA_INFO"
	.sectionflags	@""
	.align	4


	//----- nvinfo : EIATTR_CUDA_API_VERSION
	.align		4
        /*0000*/ 	.byte	0x04, 0x37
        /*0002*/ 	.short	(.L_124 - .L_123)
.L_123:
        /*0004*/ 	.word	0x00000082


	//----- nvinfo : EIATTR_KPARAM_INFO
	.align		4
.L_124:
        /*0008*/ 	.byte	0x04, 0x17
        /*000a*/ 	.short	(.L_126 - .L_125)
.L_125:
        /*000c*/ 	.word	0x00000000
        /*0010*/ 	.short	0x0001
        /*0012*/ 	.short	0x0008
        /*0014*/ 	.byte	0x00, 0xf0, 0x41, 0x00


	//----- nvinfo : EIATTR_KPARAM_INFO
	.align		4
.L_126:
        /*0018*/ 	.byte	0x04, 0x17
        /*001a*/ 	.short	(.L_128 - .L_127)
.L_127:
        /*001c*/ 	.word	0x00000000
        /*0020*/ 	.short	0x0000
        /*0022*/ 	.short	0x0000
        /*0024*/ 	.byte	0x00, 0xf0, 0x21, 0x00


	//----- nvinfo : EIATTR_SPARSE_MMA_MASK
	.align		4
.L_128:
        /*0028*/ 	.byte	0x03, 0x50
        /*002a*/ 	.short	0x0000


	//----- nvinfo : EIATTR_MAXREG_COUNT
	.align		4
        /*002c*/ 	.byte	0x03, 0x1b
        /*002e*/ 	.short	0x00ff


	//----- nvinfo : EIATTR_MERCURY_ISA_VERSION
	.align		4
        /*0030*/ 	.byte	0x03, 0x5f
        /*0032*/ 	.short	0x0101


	//----- nvinfo : EIATTR_VRC_CTA_INIT_COUNT
	.align		4
        /*0034*/ 	.byte	0x02, 0x4a
	.zero		1
	.zero		1


	//----- nvinfo : EIATTR_EXIT_INSTR_OFFSETS
	.align		4
        /*0038*/ 	.byte	0x04, 0x1c
        /*003a*/ 	.short	(.L_130 - .L_129)


	//   ....[0]....
.L_129:
        /*003c*/ 	.word	0x00000130


	//   ....[1]....
        /*0040*/ 	.word	0x00000230


	//   ....[2]....
        /*0044*/ 	.word	0x00000260


	//----- nvinfo : EIATTR_MAX_THREADS
	.align		4
.L_130:
        /*0048*/ 	.byte	0x04, 0x05
        /*004a*/ 	.short	(.L_132 - .L_131)
.L_131:
        /*004c*/ 	.word	0x00000100
        /*0050*/ 	.word	0x00000001
        /*0054*/ 	.word	0x00000001


	//----- nvinfo : EIATTR_CBANK_PARAM_SIZE
	.align		4
.L_132:
        /*0058*/ 	.byte	0x03, 0x19
        /*005a*/ 	.short	0x0018


	//----- nvinfo : EIATTR_PARAM_CBANK
	.align		4
        /*005c*/ 	.byte	0x04, 0x0a
        /*005e*/ 	.short	(.L_134 - .L_133)
	.align		4
.L_133:
        /*0060*/ 	.word	index@(.nv.constant0._ZN3cub18CUB_300001_SM_10006detail8for_each13static_kernelINS2_12policy_hub_t12policy_500_tEmN6thrust24THRUST_300001_SM_1000_NS8cuda_cub6__fill7functorINS7_6detail15normal_iteratorINS7_10device_ptrIiEEEEiEEEEvT0_T1_)
        /*0064*/ 	.short	0x0380
        /*0066*/ 	.short	0x0018


	//----- nvinfo : EIATTR_SW_WAR
	.align		4
.L_134:
        /*0068*/ 	.byte	0x04, 0x36
        /*006a*/ 	.short	(.L_136 - .L_135)
.L_135:
        /*006c*/ 	.word	0x00000008
.L_136:


//--------------------- .nv.info._ZN3cub18CUB_300001_SM_10006detail8for_each13static_kernelINS2_12policy_hub_t12policy_500_tEmN6thrust24THRUST_300001_SM_1000_NS8cuda_cub20__uninitialized_fill7functorINS7_10device_ptrIfEEfEEEEvT0_T1_ --------------------------
	.section	.nv.info._ZN3cub18CUB_300001_SM_10006detail8for_each13static_kernelINS2_12policy_hub_t12policy_500_tEmN6thrust24THRUST_300001_SM_1000_NS8cuda_cub20__uninitialized_fill7functorINS7_10device_ptrIfEEfEEEEvT0_T1_,"",@"SHT_CUDA_INFO"
	.sectionflags	@""
	.align	4


	//----- nvinfo : EIATTR_CUDA_API_VERSION
	.align		4
        /*0000*/ 	.byte	0x04, 0x37
        /*0002*/ 	.short	(.L_138 - .L_137)
.L_137:
        /*0004*/ 	.word	0x00000082


	//----- nvinfo : EIATTR_KPARAM_INFO
	.align		4
.L_138:
        /*0008*/ 	.byte	0x04, 0x17
        /*000a*/ 	.short	(.L_140 - .L_139)
.L_139:
        /*000c*/ 	.word	0x00000000
        /*0010*/ 	.short	0x0001
        /*0012*/ 	.short	0x0008
        /*0014*/ 	.byte	0x00, 0xf0, 0x41, 0x00


	//----- nvinfo : EIATTR_KPARAM_INFO
	.align		4
.L_140:
        /*0018*/ 	.byte	0x04, 0x17
        /*001a*/ 	.short	(.L_142 - .L_141)
.L_141:
        /*001c*/ 	.word	0x00000000
        /*0020*/ 	.short	0x0000
        /*0022*/ 	.short	0x0000
        /*0024*/ 	.byte	0x00, 0xf0, 0x21, 0x00


	//----- nvinfo : EIATTR_SPARSE_MMA_MASK
	.align		4
.L_142:
        /*0028*/ 	.byte	0x03, 0x50
        /*002a*/ 	.short	0x0000


	//----- nvinfo : EIATTR_MAXREG_COUNT
	.align		4
        /*002c*/ 	.byte	0x03, 0x1b
        /*002e*/ 	.short	0x00ff


	//----- nvinfo : EIATTR_MERCURY_ISA_VERSION
	.align		4
        /*0030*/ 	.byte	0x03, 0x5f
        /*0032*/ 	.short	0x0101


	//----- nvinfo : EIATTR_VRC_CTA_INIT_COUNT
	.align		4
        /*0034*/ 	.byte	0x02, 0x4a
	.zero		1
	.zero		1


	//----- nvinfo : EIATTR_EXIT_INSTR_OFFSETS
	.align		4
        /*0038*/ 	.byte	0x04, 0x1c
        /*003a*/ 	.short	(.L_144 - .L_143)


	//   ....[0]....
.L_143:
        /*003c*/ 	.word	0x00000130


	//   ....[1]....
        /*0040*/ 	.word	0x00000230


	//   ....[2]....
        /*0044*/ 	.word	0x00000260


	//----- nvinfo : EIATTR_MAX_THREADS
	.align		4
.L_144:
        /*0048*/ 	.byte	0x04, 0x05
        /*004a*/ 	.short	(.L_146 - .L_145)
.L_145:
        /*004c*/ 	.word	0x00000100
        /*0050*/ 	.word	0x00000001
        /*0054*/ 	.word	0x00000001


	//----- nvinfo : EIATTR_CBANK_PARAM_SIZE
	.align		4
.L_146:
        /*0058*/ 	.byte	0x03, 0x19
        /*005a*/ 	.short	0x0018


	//----- nvinfo : EIATTR_PARAM_CBANK
	.align		4
        /*005c*/ 	.byte	0x04, 0x0a
        /*005e*/ 	.short	(.L_148 - .L_147)
	.align		4
.L_147:
        /*0060*/ 	.word	index@(.nv.constant0._ZN3cub18CUB_300001_SM_10006detail8for_each13static_kernelINS2_12policy_hub_t12policy_500_tEmN6thrust24THRUST_300001_SM_1000_NS8cuda_cub20__uninitialized_fill7functorINS7_10device_ptrIfEEfEEEEvT0_T1_)
        /*0064*/ 	.short	0x0380
        /*0066*/ 	.short	0x0018


	//----- nvinfo : EIATTR_SW_WAR
	.align		4
.L_148:
        /*0068*/ 	.byte	0x04, 0x36
        /*006a*/ 	.short	(.L_150 - .L_149)
.L_149:
        /*006c*/ 	.word	0x00000008
.L_150:


//--------------------- .nv.info._ZN3cub18CUB_300001_SM_10006detail11EmptyKernelIvEEvv --------------------------
	.section	.nv.info._ZN3cub18CUB_300001_SM_10006detail11EmptyKernelIvEEvv,"",@"SHT_CUDA_INFO"
	.sectionflags	@""
	.align	4


	//----- nvinfo : EIATTR_CUDA_API_VERSION
	.align		4
        /*0000*/ 	.byte	0x04, 0x37
        /*0002*/ 	.short	(.L_152 - .L_151)
.L_151:
        /*0004*/ 	.word	0x00000082


	//----- nvinfo : EIATTR_SPARSE_MMA_MASK
	.align		4
.L_152:
        /*0008*/ 	.byte	0x03, 0x50
        /*000a*/ 	.short	0x0000


	//----- nvinfo : EIATTR_MAXREG_COUNT
	.align		4
        /*000c*/ 	.byte	0x03, 0x1b
        /*000e*/ 	.short	0x00ff


	//----- nvinfo : EIATTR_MERCURY_ISA_VERSION
	.align		4
        /*0010*/ 	.byte	0x03, 0x5f
        /*0012*/ 	.short	0x0101


	//----- nvinfo : EIATTR_VRC_CTA_INIT_COUNT
	.align		4
        /*0014*/ 	.byte	0x02, 0x4a
	.zero		1
	.zero		1


	//----- nvinfo : EIATTR_EXIT_INSTR_OFFSETS
	.align		4
        /*0018*/ 	.byte	0x04, 0x1c
        /*001a*/ 	.short	(.L_154 - .L_153)


	//   ....[0]....
.L_153:
        /*001c*/ 	.word	0x00000010


	//----- nvinfo : EIATTR_SW_WAR
	.align		4
.L_154:
        /*0020*/ 	.byte	0x04, 0x36
        /*0022*/ 	.short	(.L_156 - .L_155)
.L_155:
        /*0024*/ 	.word	0x00000008
.L_156:


//--------------------- .nv.callgraph             --------------------------
	.section	.nv.callgraph,"",@"SHT_CUDA_CALLGRAPH"
	.align	4
	.sectionentsize	8
	.align		4
        /*0000*/ 	.word	0x00000000
	.align		4
        /*0004*/ 	.word	0xffffffff
	.align		4
        /*0008*/ 	.word	0x00000000
	.align		4
        /*000c*/ 	.word	0xfffffffe
	.align		4
        /*0010*/ 	.word	0x00000000
	.align		4
        /*0014*/ 	.word	0xfffffffd
	.align		4
        /*0018*/ 	.word	0x00000000
	.align		4
        /*001c*/ 	.word	0xfffffffc


//--------------------- .nv.constant4             --------------------------
	.section	.nv.constant4,"a",@progbits
	.align	8
	.align		8
.nv.constant4:
        /*0000*/ 	.dword	_ZN34_INTERNAL_34ef58b4_4_k_cu_5e56d1e04cuda3std3__45__cpo5beginE
	.align		8
        /*0008*/ 	.dword	_ZN34_INTERNAL_34ef58b4_4_k_cu_5e56d1e04cuda3std3__45__cpo3endE
	.align		8
        /*0010*/ 	.dword	_ZN34_INTERNAL_34ef58b4_4_k_cu_5e56d1e04cuda3std3__45__cpo6cbeginE
	.align		8
        /*0018*/ 	.dword	_ZN34_INTERNAL_34ef58b4_4_k_cu_5e56d1e04cuda3std3__45__cpo4cendE
	.align		8
        /*0020*/ 	.dword	_ZN34_INTERNAL_34ef58b4_4_k_cu_5e56d1e04cuda3std3__45__cpo6rbeginE
	.align		8
        /*0028*/ 	.dword	_ZN34_INTERNAL_34ef58b4_4_k_cu_5e56d1e04cuda3std3__45__cpo4rendE
	.align		8
        /*0030*/ 	.dword	_ZN34_INTERNAL_34ef58b4_4_k_cu_5e56d1e04cuda3std3__45__cpo7crbeginE
	.align		8
        /*0038*/ 	.dword	_ZN34_INTERNAL_34ef58b4_4_k_cu_5e56d1e04cuda3std3__45__cpo5crendE
	.align		8
        /*0040*/ 	.dword	_ZN34_INTERNAL_34ef58b4_4_k_cu_5e56d1e04cuda3std3__436_GLOBAL__N__34ef58b4_4_k_cu_5e56d1e06ignoreE
	.align		8
        /*0048*/ 	.dword	_ZN34_INTERNAL_34ef58b4_4_k_cu_5e56d1e04cuda3std3__419piecewise_constructE
	.align		8
        /*0050*/ 	.dword	_ZN34_INTERNAL_34ef58b4_4_k_cu_5e56d1e04cuda3std3__48in_placeE
	.align		8
        /*0058*/ 	.dword	_ZN34_INTERNAL_34ef58b4_4_k_cu_5e56d1e04cuda3std3__420unreachable_sentinelE
	.align		8
        /*0060*/ 	.dword	_ZN34_INTERNAL_34ef58b4_4_k_cu_5e56d1e04cuda3std3__47nulloptE
	.align		8
        /*0068*/ 	.dword	_ZN34_INTERNAL_34ef58b4_4_k_cu_5e56d1e04cuda3std3__48unexpectE
	.align		8
        /*0070*/ 	.dword	_ZN34_INTERNAL_34ef58b4_4_k_cu_5e56d1e04cuda3std6ranges3__45__cpo4swapE
	.align		8
        /*0078*/ 	.dword	_ZN34_INTERNAL_34ef58b4_4_k_cu_5e56d1e04cuda3std6ranges3__45__cpo9iter_moveE
	.align		8
        /*0080*/ 	.dword	_ZN34_INTERNAL_34ef58b4_4_k_cu_5e56d1e04cuda3std6ranges3__45__cpo5beginE
	.align		8
        /*0088*/ 	.dword	_ZN34_INTERNAL_34ef58b4_4_k_cu_5e56d1e04cuda3std6ranges3__45__cpo3endE
	.align		8
        /*0090*/ 	.dword	_ZN34_INTERNAL_34ef58b4_4_k_cu_5e56d1e04cuda3std6ranges3__45__cpo6cbeginE
	.align		8
        /*0098*/ 	.dword	_ZN34_INTERNAL_34ef58b4_4_k_cu_5e56d1e04cuda3std6ranges3__45__cpo4cendE
	.align		8
        /*00a0*/ 	.dword	_ZN34_INTERNAL_34ef58b4_4_k_cu_5e56d1e04cuda3std6ranges3__45__cpo7advanceE
	.align		8
        /*00a8*/ 	.dword	_ZN34_INTERNAL_34ef58b4_4_k_cu_5e56d1e04cuda3std6ranges3__45__cpo9iter_swapE
	.align		8
        /*00b0*/ 	.dword	_ZN34_INTERNAL_34ef58b4_4_k_cu_5e56d1e04cuda3std6ranges3__45__cpo4nextE
	.align		8
        /*00b8*/ 	.dword	_ZN34_INTERNAL_34ef58b4_4_k_cu_5e56d1e04cuda3std6ranges3__45__cpo4prevE
	.align		8
        /*00c0*/ 	.dword	_ZN34_INTERNAL_34ef58b4_4_k_cu_5e56d1e04cuda3std6ranges3__45__cpo4dataE
	.align		8
        /*00c8*/ 	.dword	_ZN34_INTERNAL_34ef58b4_4_k_cu_5e56d1e04cuda3std6ranges3__45__cpo5cdataE
	.align		8
        /*00d0*/ 	.dword	_ZN34_INTERNAL_34ef58b4_4_k_cu_5e56d1e04cuda3std6ranges3__45__cpo4sizeE
	.align		8
        /*00d8*/ 	.dword	_ZN34_INTERNAL_34ef58b4_4_k_cu_5e56d1e04cuda3std6ranges3__45__cpo5ssizeE
	.align		8
        /*00e0*/ 	.dword	_ZN34_INTERNAL_34ef58b4_4_k_cu_5e56d1e04cuda3std6ranges3__45__cpo8distanceE
	.align		8
        /*00e8*/ 	.dword	_ZN34_INTERNAL_34ef58b4_4_k_cu_5e56d1e06thrust24THRUST_300001_SM_1000_NS8cuda_cub3parE
	.align		8
        /*00f0*/ 	.dword	_ZN34_INTERNAL_34ef58b4_4_k_cu_5e56d1e06thrust24THRUST_300001_SM_1000_NS8cuda_cub10par_nosyncE
	.align		8
        /*00f8*/ 	.dword	_ZN34_INTERNAL_34ef58b4_4_k_cu_5e56d1e06thrust24THRUST_300001_SM_1000_NS6system6detail10sequential3seqE
	.align		8
        /*0100*/ 	.dword	_ZN34_INTERNAL_34ef58b4_4_k_cu_5e56d1e06thrust24THRUST_300001_SM_1000_NS12placeholders2_1E
	.align		8
        /*0108*/ 	.dword	_ZN34_INTERNAL_34ef58b4_4_k_cu_5e56d1e06thrust24THRUST_300001_SM_1000_NS12placeholders2_2E
	.align		8
        /*0110*/ 	.dword	_ZN34_INTERNAL_34ef58b4_4_k_cu_5e56d1e06thrust24THRUST_300001_SM_1000_NS12placeholders2_3E
	.align		8
        /*0118*/ 	.dword	_ZN34_INTERNAL_34ef58b4_4_k_cu_5e56d1e06thrust24THRUST_300001_SM_1000_NS12placeholders2_4E
	.align		8
        /*0120*/ 	.dword	_ZN34_INTERNAL_34ef58b4_4_k_cu_5e56d1e06thrust24THRUST_300001_SM_1000_NS12placeholders2_5E
	.align		8
        /*0128*/ 	.dword	_ZN34_INTERNAL_34ef58b4_4_k_cu_5e56d1e06thrust24THRUST_300001_SM_1000_NS12placeholders2_6E
	.align		8
        /*0130*/ 	.dword	_ZN34_INTERNAL_34ef58b4_4_k_cu_5e56d1e06thrust24THRUST_300001_SM_1000_NS12placeholders2_7E
	.align		8
        /*0138*/ 	.dword	_ZN34_INTERNAL_34ef58b4_4_k_cu_5e56d1e06thrust24THRUST_300001_SM_1000_NS12placeholders2_8E
	.align		8
        /*0140*/ 	.dword	_ZN34_INTERNAL_34ef58b4_4_k_cu_5e56d1e06thrust24THRUST_300001_SM_1000_NS12placeholders2_9E
	.align		8
        /*0148*/ 	.dword	_ZN34_INTERNAL_34ef58b4_4_k_cu_5e56d1e06thrust24THRUST_300001_SM_1000_NS12placeholders3_10E
	.align		8
        /*0150*/ 	.dword	_ZN34_INTERNAL_34ef58b4_4_k_cu_5e56d1e06thrust24THRUST_300001_SM_1000_NS3seqE


//--------------------- .text._ZN3cub18CUB_300001_SM_10006detail8for_each13static_kernelINS2_12policy_hub_t12policy_500_tElNS2_12op_wrapper_tIl11matrix_multN6thrust24THRUST_300001_SM_1000_NS12zip_iteratorIN4cuda3std3__45tupleIJNS9_6detail15normal_iteratorINS9_10device_ptrIfEEEENSG_INSH_IiEEEESL_EEEEEEEEEvT0_T1_ --------------------------
	.section	.text._ZN3cub18CUB_300001_SM_10006detail8for_each13static_kernelINS2_12policy_hub_t12policy_500_tElNS2_12op_wrapper_tIl11matrix_multN6thrust24THRUST_300001_SM_1000_NS12zip_iteratorIN4cuda3std3__45tupleIJNS9_6detail15normal_iteratorINS9_10device_ptrIfEEEENSG_INSH_IiEEEESL_EEEEEEEEEvT0_T1_,"ax",@progbits
	.align	128
        .global         _ZN3cub18CUB_300001_SM_10006detail8for_each13static_kernelINS2_12policy_hub_t12policy_500_tElNS2_12op_wrapper_tIl11matrix_multN6thrust24THRUST_300001_SM_1000_NS12zip_iteratorIN4cuda3std3__45tupleIJNS9_6detail15normal_iteratorINS9_10device_ptrIfEEEENSG_INSH_IiEEEESL_EEEEEEEEEvT0_T1_
        .type           _ZN3cub18CUB_300001_SM_10006detail8for_each13static_kernelINS2_12policy_hub_t12policy_500_tElNS2_12op_wrapper_tIl11matrix_multN6thrust24THRUST_300001_SM_1000_NS12zip_iteratorIN4cuda3std3__45tupleIJNS9_6detail15normal_iteratorINS9_10device_ptrIfEEEENSG_INSH_IiEEEESL_EEEEEEEEEvT0_T1_,@function
        .size           _ZN3cub18CUB_300001_SM_10006detail8for_each13static_kernelINS2_12policy_hub_t12policy_500_tElNS2_12op_wrapper_tIl11matrix_multN6thrust24THRUST_300001_SM_1000_NS12zip_iteratorIN4cuda3std3__45tupleIJNS9_6detail15normal_iteratorINS9_10device_ptrIfEEEENSG_INSH_IiEEEESL_EEEEEEEEEvT0_T1_,(.L_x_30 - _ZN3cub18CUB_300001_SM_10006detail8for_each13static_kernelINS2_12policy_hub_t12policy_500_tElNS2_12op_wrapper_tIl11matrix_multN6thrust24THRUST_300001_SM_1000_NS12zip_iteratorIN4cuda3std3__45tupleIJNS9_6detail15normal_iteratorINS9_10device_ptrIfEEEENSG_INSH_IiEEEESL_EEEEEEEEEvT0_T1_)
        .other          _ZN3cub18CUB_300001_SM_10006detail8for_each13static_kernelINS2_12policy_hub_t12policy_500_tElNS2_12op_wrapper_tIl11matrix_multN6thrust24THRUST_300001_SM_1000_NS12zip_iteratorIN4cuda3std3__45tupleIJNS9_6detail15normal_iteratorINS9_10device_ptrIfEEEENSG_INSH_IiEEEESL_EEEEEEEEEvT0_T1_,@"STO_CUDA_ENTRY STV_DEFAULT"
_ZN3cub18CUB_300001_SM_10006detail8for_each13static_kernelINS2_12policy_hub_t12policy_500_tElNS2_12op_wrapper_tIl11matrix_multN6thrust24THRUST_300001_SM_1000_NS12zip_iteratorIN4cuda3std3__45tupleIJNS9_6detail15normal_iteratorINS9_10device_ptrIfEEEENSG_INSH_IiEEEESL_EEEEEEEEEvT0_T1_:
.text._ZN3cub18CUB_300001_SM_10006detail8for_each13static_kernelINS2_12policy_hub_t12policy_500_tElNS2_12op_wrapper_tIl11matrix_multN6thrust24THRUST_300001_SM_1000_NS12zip_iteratorIN4cuda3std3__45tupleIJNS9_6detail15normal_iteratorINS9_10device_ptrIfEEEENSG_INSH_IiEEEESL_EEEEEEEEEvT0_T1_:
[----:B------:R-:W-:Y:S08]  /*0000*/  LDC R1, c[0x0][0x37c] ;  /* 0x0000df00ff017b82 */ /* 0x000ff00000000800 */
[----:B------:R-:W0:Y:S01]  /*0010*/  S2UR UR6, SR_CTAID.X ;  /* 0x00000000000679c3 */ /* 0x000e220000002500 */
[----:B------:R-:W1:Y:S01]  /*0020*/  LDCU.64 UR8, c[0x0][0x380] ;  /* 0x00007000ff0877ac */ /* 0x000e620008000a00 */
[----:B------:R-:W2:Y:S01]  /*0030*/  LDCU.64 UR10, c[0x0][0x358] ;  /* 0x00006b00ff0a77ac */ /* 0x000ea20008000a00 */
[----:B0-----:R-:W-:-:S04]  /*0040*/  UIMAD.WIDE.U32 UR6, UR6, 0x200, URZ ;  /* 0x00000200060678a5 */ /* 0x001fc8000f8e00ff */
[----:B-1----:R-:W-:-:S04]  /*0050*/  UIADD3 UR5, UP0, UPT, -UR6, UR8, URZ ;  /* 0x0000000806057290 */ /* 0x002fc8000ff1e1ff */
[----:B------:R-:W-:Y:S02]  /*0060*/  UIADD3.X UR4, UPT, UPT, ~UR7, UR9, URZ, UP0, !UPT ;  /* 0x0000000907047290 */ /* 0x000fe400087fe5ff */
[----:B------:R-:W-:-:S04]  /*0070*/  UISETP.GE.U32.AND UP0, UPT, UR5, 0x200, UPT ;  /* 0x000002000500788c */ /* 0x000fc8000bf06070 */
[----:B------:R-:W-:-:S09]  /*0080*/  UISETP.GE.AND.EX UP0, UPT, UR4, URZ, UPT, UP0 ;  /* 0x000000ff0400728c */ /* 0x000fd2000bf06300 */
[----:B--2---:R-:W-:Y:S05]  /*0090*/  BRA.U !UP0, `(.L_x_0) ;  /* 0x0000001d089c7547 */ /* 0x004fea000b800000 */
[----:B------:R-:W0:Y:S02]  /*00a0*/  LDC R0, c[0x0][0x3b0] ;  /* 0x0000ec00ff007b82 */ /* 0x000e240000000800 */
[----:B0-----:R-:W-:-:S13]  /*00b0*/  ISETP.GE.AND P0, PT, R0, 0x1, PT ;  /* 0x000000010000780c */ /* 0x001fda0003f06270 */
[----:B------:R-:W-:Y:S05]  /*00c0*/  @!P0 EXIT ;  /* 0x000000000000894d */ /* 0x000fea0003800000 */
[----:B------:R-:W0:Y:S01]  /*00d0*/  S2R R2, SR_TID.X ;  /* 0x0000000000027919 */ /* 0x000e220000002100 */
[----:B------:R-:W1:Y:S01]  /*00e0*/  LDCU.64 UR4, c[0x0][0x388] ;  /* 0x00007100ff0477ac */ /* 0x000e620008000a00 */
[C---:B------:R-:W-:Y:S01]  /*00f0*/  VIADD R3, R0.reuse, 0xffffffff ;  /* 0xffffffff00037836 */ /* 0x040fe20000000000 */
[C---:B------:R-:W-:Y:S01]  /*0100*/  LOP3.LUT R12, R0.reuse, 0x7, RZ, 0xc0, !PT ;  /* 0x00000007000c7812 */ /* 0x040fe200078ec0ff */
[----:B------:R-:W-:Y:S01]  /*0110*/  IMAD.MOV.U32 R11, RZ, RZ, RZ ;  /* 0x000000ffff0b7224 */ /* 0x000fe200078e00ff */
[----:B------:R-:W2:Y:S01]  /*0120*/  LDCU.128 UR12, c[0x0][0x390] ;  /* 0x00007200ff0c77ac */ /* 0x000ea20008000c00 */
[----:B------:R-:W-:Y:S02]  /*0130*/  LOP3.LUT R18, R0, 0x3, RZ, 0xc0, !PT ;  /* 0x0000000300127812 */ /* 0x000fe400078ec0ff */
[----:B------:R-:W-:Y:S02]  /*0140*/  ISETP.GE.U32.AND P1, PT, R3, 0x7, PT ;  /* 0x000000070300780c */ /* 0x000fe40003f26070 */
[----:B0-----:R-:W-:-:S04]  /*0150*/  IADD3 R2, P0, PT, R2, UR6, RZ ;  /* 0x0000000602027c10 */ /* 0x001fc8000ff1e0ff */
[----:B------:R-:W-:Y:S01]  /*0160*/  SHF.L.U32 R6, R2, 0x2, RZ ;  /* 0x0000000202067819 */ /* 0x000fe200000006ff */
[----:B------:R-:W-:-:S03]  /*0170*/  IMAD.X R7, RZ, RZ, UR7, P0 ;  /* 0x00000007ff077e24 */ /* 0x000fc600080e06ff */
[----:B--2---:R-:W-:Y:S02]  /*0180*/  IADD3 R4, P2, PT, R6, UR12, RZ ;  /* 0x0000000c06047c10 */ /* 0x004fe4000ff5e0ff */
[----:B------:R-:W-:Y:S02]  /*0190*/  SHF.L.U64.HI R7, R2, 0x2, R7 ;  /* 0x0000000202077819 */ /* 0x000fe40000010207 */
[C---:B-1----:R-:W-:Y:S02]  /*01a0*/  IADD3 R2, P0, PT, R6.reuse, UR4, RZ ;  /* 0x0000000406027c10 */ /* 0x042fe4000ff1e0ff */
[----:B------:R-:W-:Y:S02]  /*01b0*/  IADD3 R6, P3, PT, R6, UR14, RZ ;  /* 0x0000000e06067c10 */ /* 0x000fe4000ff7e0ff */
[C---:B------:R-:W-:Y:S02]  /*01c0*/  IADD3.X R3, PT, PT, R7.reuse, UR5, RZ, P0, !PT ;  /* 0x0000000507037c10 */ /* 0x040fe400087fe4ff */
[----:B------:R-:W-:-:S02]  /*01d0*/  IADD3.X R5, PT, PT, R7, UR13, RZ, P2, !PT ;  /* 0x0000000d07057c10 */ /* 0x000fc400097fe4ff */
[----:B------:R-:W-:Y:S02]  /*01e0*/  IADD3.X R7, PT, PT, R7, UR15, RZ, P3, !PT ;  /* 0x0000000f07077c10 */ /* 0x000fe40009ffe4ff */
[----:B------:R-:W-:Y:S01]  /*01f0*/  ISETP.NE.AND P0, PT, R12, RZ, PT ;  /* 0x000000ff0c00720c */ /* 0x000fe20003f05270 */
[----:B------:R-:W-:-:S12]  /*0200*/  @!P1 BRA `(.L_x_1) ;  /* 0x0000000400e49947 */ /* 0x000fd80003800000 */
[----:B------:R0:W5:Y:S01]  /*0210*/  LDG.E R19, desc[UR10][R2.64] ;  /* 0x0000000a02137981 */ /* 0x000162000c1e1900 */
[----:B------:R-:W-:Y:S01]  /*0220*/  LOP3.LUT R11, R0, 0x7ffffff8, RZ, 0xc0, !PT ;  /* 0x7ffffff8000b7812 */ /* 0x000fe200078ec0ff */
[----:B------:R-:W-:Y:S01]  /*0230*/  IMAD.MOV.U32 R13, RZ, RZ, RZ ;  /* 0x000000ffff0d7224 */ /* 0x000fe200078e00ff */
[----:B------:R-:W1:Y:S02]  /*0240*/  LDCU.64 UR6, c[0x0][0x3a0] ;  /* 0x00007400ff0677ac */ /* 0x000e640008000a00 */
[----:B------:R-:W-:Y:S01]  /*0250*/  IADD3 R10, PT, PT, -R11, RZ, RZ ;  /* 0x000000ff0b0a7210 */ /* 0x000fe20007ffe1ff */
[----:B------:R-:W-:-:S06]  /*0260*/  UMOV UR4, URZ ;  /* 0x000000ff00047c82 */ /* 0x000fcc0008000000 */
.L_x_2:
[----:B--2---:R-:W2:Y:S01]  /*0270*/  LDG.E R17, desc[UR10][R4.64] ;  /* 0x0000000a04117981 */ /* 0x004ea2000c1e1900 */
[----:B------:R-:W3:Y:S03]  /*0280*/  LDC.64 R14, c[0x0][0x3a0] ;  /* 0x0000e800ff0e7b82 */ /* 0x000ee60000000a00 */
[----:B------:R-:W4:Y:S05]  /*0290*/  LDG.E R16, desc[UR10][R6.64] ;  /* 0x0000000a06107981 */ /* 0x000f2a000c1e1900 */
[----:B------:R-:W0:Y:S01]  /*02a0*/  LDC.64 R8, c[0x0][0x3a8] ;  /* 0x0000ea00ff087b82 */ /* 0x000e220000000a00 */
[----:B--2---:R-:W-:-:S02]  /*02b0*/  IMAD R17, R17, R0, UR4 ;  /* 0x0000000411117e24 */ /* 0x004fc4000f8e0200 */
[----:B----4-:R-:W-:Y:S02]  /*02c0*/  IMAD.IADD R21, R16, 0x1, R13 ;  /* 0x0000000110157824 */ /* 0x010fe400078e020d */
[----:B---3--:R-:W-:-:S04]  /*02d0*/  IMAD.WIDE R14, R17, 0x4, R14 ;  /* 0x00000004110e7825 */ /* 0x008fc800078e020e */
[----:B0-----:R-:W-:Y:S02]  /*02e0*/  IMAD.WIDE R16, R21, 0x4, R8 ;  /* 0x0000000415107825 */ /* 0x001fe400078e0208 */
[----:B------:R-:W2:Y:S04]  /*02f0*/  LDG.E R14, desc[UR10][R14.64] ;  /* 0x0000000a0e0e7981 */ /* 0x000ea8000c1e1900 */
[----:B------:R-:W2:Y:S02]  /*0300*/  LDG.E R16, desc[UR10][R16.64] ;  /* 0x0000000a10107981 */ /* 0x000ea4000c1e1900 */
[----:B--2--5:R-:W-:-:S05]  /*0310*/  FFMA R19, R14, R16, R19 ;  /* 0x000000100e137223 */ /* 0x024fca0000000013 */
[----:B------:R0:W-:Y:S04]  /*0320*/  STG.E desc[UR10][R2.64], R19 ;  /* 0x0000001302007986 */ /* 0x0001e8000c10190a */
[----:B------:R-:W2:Y:S04]  /*0330*/  LDG.E R21, desc[UR10][R4.64] ;  /* 0x0000000a04157981 */ /* 0x000ea8000c1e1900 */
[----:B------:R-:W3:Y:S01]  /*0340*/  LDG.E R20, desc[UR10][R6.64] ;  /* 0x0000000a06147981 */ /* 0x000ee2000c1e1900 */
[----:B------:R-:W-:Y:S01]  /*0350*/  USHF.R.S32.HI UR5, URZ, 0x1f, UR4 ;  /* 0x0000001fff057899 */ /* 0x000fe20008011404 */
[-C--:B--2---:R-:W-:Y:S01]  /*0360*/  IMAD R21, R21, R0.reuse, RZ ;  /* 0x0000000015157224 */ /* 0x084fe200078e02ff */
[----:B---3--:R-:W-:-:S04]  /*0370*/  IADD3 R23, PT, PT, R20, R0, R13 ;  /* 0x0000000014177210 */ /* 0x008fc80007ffe00d */
[----:B------:R-:W-:Y:S01]  /*0380*/  IADD3 R22, P2, PT, R21, UR4, RZ ;  /* 0x0000000415167c10 */ /* 0x000fe2000ff5e0ff */
[----:B------:R-:W-:-:S03]  /*0390*/  IMAD.WIDE R16, R23, 0x4, R8 ;  /* 0x0000000417107825 */ /* 0x000fc600078e0208 */
[----:B------:R-:W-:Y:S02]  /*03a0*/  LEA.HI.X.SX32 R21, R21, UR5, 0x1, P2 ;  /* 0x0000000515157c11 */ /* 0x000fe400090f0eff */
[C---:B-1----:R-:W-:Y:S01]  /*03b0*/  LEA R14, P2, R22.reuse, UR6, 0x2 ;  /* 0x00000006160e7c11 */ /* 0x042fe2000f8410ff */
[----:B------:R-:W0:Y:S03]  /*03c0*/  LDG.E R16, desc[UR10][R16.64] ;  /* 0x0000000a10107981 */ /* 0x000e26000c1e1900 */
[----:B------:R-:W-:-:S05]  /*03d0*/  LEA.HI.X R15, R22, UR7, R21, 0x2, P2 ;  /* 0x00000007160f7c11 */ /* 0x000fca00090f1415 */
[----:B------:R-:W0:Y:S02]  /*03e0*/  LDG.E R14, desc[UR10][R14.64+0x4] ;  /* 0x0000040a0e0e7981 */ /* 0x000e24000c1e1900 */
[----:B0-----:R-:W-:-:S05]  /*03f0*/  FFMA R19, R14, R16, R19 ;  /* 0x000000100e137223 */ /* 0x001fca0000000013 */
[----:B------:R0:W-:Y:S04]  /*0400*/  STG.E desc[UR10][R2.64], R19 ;  /* 0x0000001302007986 */ /* 0x0001e8000c10190a */
[----:B------:R-:W2:Y:S04]  /*0410*/  LDG.E R21, desc[UR10][R4.64] ;  /* 0x0000000a04157981 */ /* 0x000ea8000c1e1900 */
[----:B------:R-:W3:Y:S01]  /*0420*/  LDG.E R20, desc[UR10][R6.64] ;  /* 0x0000000a06147981 */ /* 0x000ee2000c1e1900 */
[----:B------:R-:W-:Y:S02]  /*0430*/  IMAD R23, R0, 0x2, R13 ;  /* 0x0000000200177824 */ /* 0x000fe400078e020d */
[----:B--2---:R-:W-:-:S05]  /*0440*/  IMAD R21, R21, R0, RZ ;  /* 0x0000000015157224 */ /* 0x004fca00078e02ff */
[C---:B------:R-:W-:Y:S02]  /*0450*/  IADD3 R22, P2, PT, R21.reuse, UR4, RZ ;  /* 0x0000000415167c10 */ /* 0x040fe4000ff5e0ff */
[----:B---3--:R-:W-:Y:S02]  /*0460*/  IADD3 R23, PT, PT, R20, R23, RZ ;  /* 0x0000001714177210 */ /* 0x008fe40007ffe0ff */
[----:B------:R-:W-:Y:S02]  /*0470*/  LEA.HI.X.SX32 R21, R21, UR5, 0x1, P2 ;  /* 0x0000000515157c11 */ /* 0x000fe400090f0eff */
[----:B------:R-:W-:Y:S01]  /*0480*/  LEA R16, P2, R22, UR6, 0x2 ;  /* 0x0000000616107c11 */ /* 0x000fe2000f8410ff */
[----:B------:R-:W-:-:S03]  /*0490*/  IMAD.WIDE R14, R23, 0x4, R8 ;  /* 0x00000004170e7825 */ /* 0x000fc600078e0208 */
[----:B------:R-:W-:-:S03]  /*04a0*/  LEA.HI.X R17, R22, UR7, R21, 0x2, P2 ;  /* 0x0000000716117c11 */ /* 0x000fc600090f1415 */
[----:B------:R-:W0:Y:S04]  /*04b0*/  LDG.E R14, desc[UR10][R14.64] ;  /* 0x0000000a0e0e7981 */ /* 0x000e28000c1e1900 */
[----:B------:R-:W0:Y:S02]  /*04c0*/  LDG.E R16, desc[UR10][R16.64+0x8] ;  /* 0x0000080a10107981 */ /* 0x000e24000c1e1900 */
[----:B0-----:R-:W-:-:S05]  /*04d0*/  FFMA R19, R16, R14, R19 ;  /* 0x0000000e10137223 */ /* 0x001fca0000000013 */
[----:B------:R0:W-:Y:S04]  /*04e0*/  STG.E desc[UR10][R2.64], R19 ;  /* 0x0000001302007986 */ /* 0x0001e8000c10190a */
[----:B------:R-:W2:Y:S04]  /*04f0*/  LDG.E R21, desc[UR10][R4.64] ;  /* 0x0000000a04157981 */ /* 0x000ea8000c1e1900 */
[----:B------:R-:W3:Y:S01]  /*0500*/  LDG.E R20, desc[UR10][R6.64] ;  /* 0x0000000a06147981 */ /* 0x000ee2000c1e1900 */
[----:B------:R-:W-:Y:S02]  /*0510*/  IMAD R23, R0, 0x3, R13 ;  /* 0x0000000300177824 */ /* 0x000fe400078e020d */
[----:B--2---:R-:W-:-:S05]  /*0520*/  IMAD R21, R21, R0, RZ ;  /* 0x0000000015157224 */ /* 0x004fca00078e02ff */
[----:B------:R-:W-:Y:S01]  /*0530*/  IADD3 R22, P2, PT, R21, UR4, RZ ;  /* 0x0000000415167c10 */ /* 0x000fe2000ff5e0ff */
[----:B---3--:R-:W-:-:S03]  /*0540*/  IMAD.IADD R23, R20, 0x1, R23 ;  /* 0x0000000114177824 */ /* 0x008fc600078e0217 */
        /* <DEDUP_REMOVED lines=61> */
[----:B------:R-:W0:Y:S01]  /*0920*/  LDG.E R14, desc[UR10][R14.64+0x1c] ;  /* 0x00001c0a0e0e7981 */ /* 0x000e22000c1e1900 */
[----:B------:R-:W-:-:S05]  /*0930*/  VIADD R10, R10, 0x8 ;  /* 0x000000080a0a7836 */ /* 0x000fca0000000000 */
[----:B------:R-:W-:Y:S01]  /*0940*/  ISETP.NE.AND P2, PT, R10, RZ, PT ;  /* 0x000000ff0a00720c */ /* 0x000fe20003f45270 */
[----:B------:R-:W-:Y:S01]  /*0950*/  UIADD3 UR4, UPT, UPT, UR4, 0x8, URZ ;  /* 0x0000000804047890 */ /* 0x000fe2000fffe0ff */
[----:B------:R-:W-:Y:S02]  /*0960*/  IMAD R13, R0, 0x8, R13 ;  /* 0x00000008000d7824 */ /* 0x000fe400078e020d */
[----:B0-----:R-:W-:-:S05]  /*0970*/  FFMA R19, R14, R8, R19 ;  /* 0x000000080e137223 */ /* 0x001fca0000000013 */
[----:B------:R2:W-:Y:S04]  /*0980*/  STG.E desc[UR10][R2.64], R19 ;  /* 0x0000001302007986 */ /* 0x0005e8000c10190a */
[----:B------:R-:W-:Y:S05]  /*0990*/  @P2 BRA `(.L_x_2) ;  /* 0xfffffff800342947 */ /* 0x000fea000383ffff */
.L_x_1:
[----:B--2---:R-:W-:Y:S01]  /*09a0*/  IADD3 R19, PT, PT, R18, -0x1, RZ ;  /* 0xffffffff12137810 */ /* 0x004fe20007ffe0ff */
[----:B------:R-:W-:Y:S06]  /*09b0*/  @!P0 BRA `(.L_x_3) ;  /* 0x0000000400b08947 */ /* 0x000fec0003800000 */
[----:B------:R-:W-:Y:S02]  /*09c0*/  ISETP.GE.U32.AND P3, PT, R12, 0x4, PT ;  /* 0x000000040c00780c */ /* 0x000fe40003f66070 */
[----:B------:R-:W-:-:S11]  /*09d0*/  ISETP.NE.AND P2, PT, R18, RZ, PT ;  /* 0x000000ff1200720c */ /* 0x000fd60003f45270 */
[----:B------:R-:W-:Y:S05]  /*09e0*/  @!P3 BRA `(.L_x_4) ;  /* 0x0000000000e0b947 */ /* 0x000fea0003800000 */
[----:B------:R-:W2:Y:S01]  /*09f0*/  LDG.E R10, desc[UR10][R4.64] ;  /* 0x0000000a040a7981 */ /* 0x000ea2000c1e1900 */
[----:B------:R-:W0:Y:S01]  /*0a00*/  LDC.64 R14, c[0x0][0x3a0] ;  /* 0x0000e800ff0e7b82 */ /* 0x000e220000000a00 */
[----:B------:R-:W1:Y:S02]  /*0a10*/  LDCU.64 UR4, c[0x0][0x3a0] ;  /* 0x00007400ff0477ac */ /* 0x000e640008000a00 */
[----:B------:R-:W3:Y:S04]  /*0a20*/  LDG.E R16, desc[UR10][R6.64] ;  /* 0x0000000a06107981 */ /* 0x000ee8000c1e1900 */
[----:B------:R-:W4:Y:S01]  /*0a30*/  LDG.E R21, desc[UR10][R2.64] ;  /* 0x0000000a02157981 */ /* 0x000f22000c1e1900 */
[----:B------:R-:W5:Y:S01]  /*0a40*/  LDC.64 R8, c[0x0][0x3a8] ;  /* 0x0000ea00ff087b82 */ /* 0x000f620000000a00 */
[----:B--2---:R-:W-:-:S02]  /*0a50*/  IMAD R13, R10, R0, R11 ;  /* 0x000000000a0d7224 */ /* 0x004fc400078e020b */
[----:B---3--:R-:W-:Y:S02]  /*0a60*/  IMAD R17, R11, R0, R16 ;  /* 0x000000000b117224 */ /* 0x008fe400078e0210 */
[----:B0-----:R-:W-:-:S04]  /*0a70*/  IMAD.WIDE R14, R13, 0x4, R14 ;  /* 0x000000040d0e7825 */ /* 0x001fc800078e020e */
[----:B-----5:R-:W-:Y:S02]  /*0a80*/  IMAD.WIDE R16, R17, 0x4, R8 ;  /* 0x0000000411107825 */ /* 0x020fe400078e0208 */
[----:B------:R-:W4:Y:S04]  /*0a90*/  LDG.E R14, desc[UR10][R14.64] ;  /* 0x0000000a0e0e7981 */ /* 0x000f28000c1e1900 */
[----:B------:R-:W4:Y:S02]  /*0aa0*/  LDG.E R17, desc[UR10][R16.64] ;  /* 0x0000000a10117981 */ /* 0x000f24000c1e1900 */
[----:B----4-:R-:W-:-:S05]  /*0ab0*/  FFMA R21, R14, R17, R21 ;  /* 0x000000110e157223 */ /* 0x010fca0000000015 */
[----:B------:R0:W-:Y:S04]  /*0ac0*/  STG.E desc[UR10][R2.64], R21 ;  /* 0x0000001502007986 */ /* 0x0001e8000c10190a */
[----:B------:R-:W2:Y:S04]  /*0ad0*/  LDG.E R13, desc[UR10][R4.64] ;  /* 0x0000000a040d7981 */ /* 0x000ea8000c1e1900 */
[----:B------:R-:W3:Y:S01]  /*0ae0*/  LDG.E R20, desc[UR10][R6.64] ;  /* 0x0000000a06147981 */ /* 0x000ee2000c1e1900 */
[-C--:B--2---:R-:W-:Y:S02]  /*0af0*/  IMAD R10, R13, R0.reuse, RZ ;  /* 0x000000000d0a7224 */ /* 0x084fe400078e02ff */
[----:B------:R-:W-:-:S03]  /*0b00*/  IMAD R13, R11, R0, R0 ;  /* 0x000000000b0d7224 */ /* 0x000fc600078e0200 */
[----:B------:R-:W-:Y:S01]  /*0b10*/  IADD3 R22, P3, PT, R11, R10, RZ ;  /* 0x0000000a0b167210 */ /* 0x000fe20007f7e0ff */
[----:B---3--:R-:W-:-:S03]  /*0b20*/  IMAD.IADD R23, R13, 0x1, R20 ;  /* 0x000000010d177824 */ /* 0x008fc600078e0214 */
[----:B------:R-:W-:Y:S02]  /*0b30*/  LEA.HI.X.SX32 R15, R10, RZ, 0x1, P3 ;  /* 0x000000ff0a0f7211 */ /* 0x000fe400018f0eff */
[----:B-1----:R-:W-:Y:S01]  /*0b40*/  LEA R14, P3, R22, UR4, 0x2 ;  /* 0x00000004160e7c11 */ /* 0x002fe2000f8610ff */
[----:B------:R-:W-:-:S03]  /*0b50*/  IMAD.WIDE R16, R23, 0x4, R8 ;  /* 0x0000000417107825 */ /* 0x000fc600078e0208 */
[----:B------:R-:W-:-:S03]  /*0b60*/  LEA.HI.X R15, R22, UR5, R15, 0x2, P3 ;  /* 0x00000005160f7c11 */ /* 0x000fc600098f140f */
[----:B------:R-:W2:Y:S04]  /*0b70*/  LDG.E R16, desc[UR10][R16.64] ;  /* 0x0000000a10107981 */ /* 0x000ea8000c1e1900 */
[----:B------:R-:W2:Y:S02]  /*0b80*/  LDG.E R14, desc[UR10][R14.64+0x4] ;  /* 0x0000040a0e0e7981 */ /* 0x000ea4000c1e1900 */
[----:B--2---:R-:W-:-:S05]  /*0b90*/  FFMA R23, R14, R16, R21 ;  /* 0x000000100e177223 */ /* 0x004fca0000000015 */
[----:B------:R1:W-:Y:S04]  /*0ba0*/  STG.E desc[UR10][R2.64], R23 ;  /* 0x0000001702007986 */ /* 0x0003e8000c10190a */
[----:B0-----:R-:W2:Y:S04]  /*0bb0*/  LDG.E R21, desc[UR10][R4.64] ;  /* 0x0000000a04157981 */ /* 0x001ea8000c1e1900 */
[----:B------:R-:W3:Y:S01]  /*0bc0*/  LDG.E R20, desc[UR10][R6.64] ;  /* 0x0000000a06147981 */ /* 0x000ee2000c1e1900 */
[----:B------:R-:W-:Y:S02]  /*0bd0*/  IMAD.IADD R13, R13, 0x1, R0 ;  /* 0x000000010d0d7824 */ /* 0x000fe400078e0200 */
[----:B--2---:R-:W-:-:S05]  /*0be0*/  IMAD R10, R21, R0, RZ ;  /* 0x00000000150a7224 */ /* 0x004fca00078e02ff */
[----:B------:R-:W-:Y:S02]  /*0bf0*/  IADD3 R22, P3, PT, R11, R10, RZ ;  /* 0x0000000a0b167210 */ /* 0x000fe40007f7e0ff */
[----:B---3--:R-:W-:Y:S02]  /*0c00*/  IADD3 R21, PT, PT, R13, R20, RZ ;  /* 0x000000140d157210 */ /* 0x008fe40007ffe0ff */
[----:B------:R-:W-:Y:S02]  /*0c10*/  LEA.HI.X.SX32 R25, R10, RZ, 0x1, P3 ;  /* 0x000000ff0a197211 */ /* 0x000fe400018f0eff */
[----:B------:R-:W-:Y:S01]  /*0c20*/  LEA R16, P3, R22, UR4, 0x2 ;  /* 0x0000000416107c11 */ /* 0x000fe2000f8610ff */
[----:B------:R-:W-:-:S03]  /*0c30*/  IMAD.WIDE R20, R21, 0x4, R8 ;  /* 0x0000000415147825 */ /* 0x000fc600078e0208 */
[----:B------:R-:W-:-:S03]  /*0c40*/  LEA.HI.X R17, R22, UR5, R25, 0x2, P3 ;  /* 0x0000000516117c11 */ /* 0x000fc600098f1419 */
[----:B------:R-:W1:Y:S04]  /*0c50*/  LDG.E R20, desc[UR10][R20.64] ;  /* 0x0000000a14147981 */ /* 0x000e68000c1e1900 */
[----:B------:R-:W1:Y:S02]  /*0c60*/  LDG.E R16, desc[UR10][R16.64+0x8] ;  /* 0x0000080a10107981 */ /* 0x000e64000c1e1900 */
[----:B-1----:R-:W-:-:S05]  /*0c70*/  FFMA R23, R16, R20, R23 ;  /* 0x0000001410177223 */ /* 0x002fca0000000017 */
[----:B------:R0:W-:Y:S04]  /*0c80*/  STG.E desc[UR10][R2.64], R23 ;  /* 0x0000001702007986 */ /* 0x0001e8000c10190a */
[----:B------:R-:W2:Y:S04]  /*0c90*/  LDG.E R15, desc[UR10][R4.64] ;  /* 0x0000000a040f7981 */ /* 0x000ea8000c1e1900 */
[----:B------:R-:W3:Y:S01]  /*0ca0*/  LDG.E R14, desc[UR10][R6.64] ;  /* 0x0000000a060e7981 */ /* 0x000ee2000c1e1900 */
[----:B--2---:R-:W-:-:S05]  /*0cb0*/  IMAD R10, R15, R0, RZ ;  /* 0x000000000f0a7224 */ /* 0x004fca00078e02ff */
[----:B------:R-:W-:Y:S02]  /*0cc0*/  IADD3 R15, P3, PT, R11, R10, RZ ;  /* 0x0000000a0b0f7210 */ /* 0x000fe40007f7e0ff */
[----:B---3--:R-:W-:Y:S02]  /*0cd0*/  IADD3 R13, PT, PT, R14, R0, R13 ;  /* 0x000000000e0d7210 */ /* 0x008fe40007ffe00d */
[----:B------:R-:W-:Y:S02]  /*0ce0*/  LEA.HI.X.SX32 R10, R10, RZ, 0x1, P3 ;  /* 0x000000ff0a0a7211 */ /* 0x000fe400018f0eff */
[----:B------:R-:W-:Y:S01]  /*0cf0*/  LEA R14, P3, R15, UR4, 0x2 ;  /* 0x000000040f0e7c11 */ /* 0x000fe2000f8610ff */
[----:B------:R-:W-:-:S03]  /*0d00*/  IMAD.WIDE R8, R13, 0x4, R8 ;  /* 0x000000040d087825 */ /* 0x000fc600078e0208 */
[----:B------:R-:W-:-:S03]  /*0d10*/  LEA.HI.X R15, R15, UR5, R10, 0x2, P3 ;  /* 0x000000050f0f7c11 */ /* 0x000fc600098f140a */
[----:B------:R-:W0:Y:S04]  /*0d20*/  LDG.E R8, desc[UR10][R8.64] ;  /* 0x0000000a08087981 */ /* 0x000e28000c1e1900 */
[----:B------:R-:W0:Y:S01]  /*0d30*/  LDG.E R14, desc[UR10][R14.64+0xc] ;  /* 0x00000c0a0e0e7981 */ /* 0x000e22000c1e1900 */
[----:B------:R-:W-:Y:S02]  /*0d40*/  VIADD R11, R11, 0x4 ;  /* 0x000000040b0b7836 */ /* 0x000fe40000000000 */
[----:B0-----:R-:W-:-:S05]  /*0d50*/  FFMA R23, R14, R8, R23 ;  /* 0x000000080e177223 */ /* 0x001fca0000000017 */
[----:B------:R0:W-:Y:S02]  /*0d60*/  STG.E desc[UR10][R2.64], R23 ;  /* 0x0000001702007986 */ /* 0x0001e4000c10190a */
.L_x_4:
[----:B------:R-:W-:Y:S05]  /*0d70*/  @!P2 BRA `(.L_x_3) ;  /* 0x0000000000c0a947 */ /* 0x000fea0003800000 */
[----:B------:R-:W-:Y:S02]  /*0d80*/  ISETP.NE.AND P3, PT, R19, RZ, PT ;  /* 0x000000ff1300720c */ /* 0x000fe40003f65270 */
[----:B------:R-:W-:-:S04]  /*0d90*/  LOP3.LUT R8, R0, 0x1, RZ, 0xc0, !PT ;  /* 0x0000000100087812 */ /* 0x000fc800078ec0ff */
[----:B------:R-:W-:-:S07]  /*0da0*/  ISETP.NE.U32.AND P2, PT, R8, 0x1, PT ;  /* 0x000000010800780c */ /* 0x000fce0003f45070 */
[----:B------:R-:W-:Y:S06]  /*0db0*/  @!P3 BRA `(.L_x_5) ;  /* 0x000000000078b947 */ /* 0x000fec0003800000 */
[----:B------:R-:W2:Y:S01]  /*0dc0*/  LDG.E R10, desc[UR10][R4.64] ;  /* 0x0000000a040a7981 */ /* 0x000ea2000c1e1900 */
[----:B------:R-:W1:Y:S01]  /*0dd0*/  LDC.64 R14, c[0x0][0x3a0] ;  /* 0x0000e800ff0e7b82 */ /* 0x000e620000000a00 */
[----:B------:R-:W3:Y:S02]  /*0de0*/  LDCU.64 UR4, c[0x0][0x3a0] ;  /* 0x00007400ff0477ac */ /* 0x000ee40008000a00 */
[----:B------:R-:W4:Y:S05]  /*0df0*/  LDG.E R16, desc[UR10][R6.64] ;  /* 0x0000000a06107981 */ /* 0x000f2a000c1e1900 */
[----:B------:R-:W5:Y:S01]  /*0e00*/  LDC.64 R8, c[0x0][0x3a8] ;  /* 0x0000ea00ff087b82 */ /* 0x000f620000000a00 */
[----:B--2---:R-:W-:-:S02]  /*0e10*/  IMAD R13, R10, R0, R11 ;  /* 0x000000000a0d7224 */ /* 0x004fc400078e020b */
[----:B----4-:R-:W-:Y:S02]  /*0e20*/  IMAD R17, R11, R0, R16 ;  /* 0x000000000b117224 */ /* 0x010fe400078e0210 */
[----:B-1----:R-:W-:Y:S02]  /*0e30*/  IMAD.WIDE R14, R13, 0x4, R14 ;  /* 0x000000040d0e7825 */ /* 0x002fe400078e020e */
[----:B------:R-:W2:Y:S02]  /*0e40*/  LDG.E R13, desc[UR10][R2.64] ;  /* 0x0000000a020d7981 */ /* 0x000ea4000c1e1900 */
[----:B-----5:R-:W-:Y:S02]  /*0e50*/  IMAD.WIDE R16, R17, 0x4, R8 ;  /* 0x0000000411107825 */ /* 0x020fe400078e0208 */
[----:B------:R-:W2:Y:S04]  /*0e60*/  LDG.E R14, desc[UR10][R14.64] ;  /* 0x0000000a0e0e7981 */ /* 0x000ea8000c1e1900 */
[----:B------:R-:W2:Y:S02]  /*0e70*/  LDG.E R17, desc[UR10][R16.64] ;  /* 0x0000000a10117981 */ /* 0x000ea4000c1e1900 */
[----:B--2---:R-:W-:-:S05]  /*0e80*/  FFMA R13, R14, R17, R13 ;  /* 0x000000110e0d7223 */ /* 0x004fca000000000d */
[----:B------:R1:W-:Y:S04]  /*0e90*/  STG.E desc[UR10][R2.64], R13 ;  /* 0x0000000d02007986 */ /* 0x0003e8000c10190a */
[----:B------:R-:W2:Y:S04]  /*0ea0*/  LDG.E R21, desc[UR10][R4.64] ;  /* 0x0000000a04157981 */ /* 0x000ea8000c1e1900 */
[----:B------:R-:W4:Y:S01]  /*0eb0*/  LDG.E R20, desc[UR10][R6.64] ;  /* 0x0000000a06147981 */ /* 0x000f22000c1e1900 */
[-C--:B0-----:R-:W-:Y:S02]  /*0ec0*/  IMAD R23, R11, R0.reuse, R0 ;  /* 0x000000000b177224 */ /* 0x081fe400078e0200 */
[----:B--2---:R-:W-:Y:S01]  /*0ed0*/  IMAD R10, R21, R0, RZ ;  /* 0x00000000150a7224 */ /* 0x004fe200078e02ff */
[----:B------:R-:W-:-:S04]  /*0ee0*/  SHF.R.S32.HI R21, RZ, 0x1f, R11 ;  /* 0x0000001fff157819 */ /* 0x000fc8000001140b */
[----:B------:R-:W-:Y:S01]  /*0ef0*/  IADD3 R22, P3, PT, R11, R10, RZ ;  /* 0x0000000a0b167210 */ /* 0x000fe20007f7e0ff */
[----:B----4-:R-:W-:-:S03]  /*0f00*/  IMAD.IADD R15, R23, 0x1, R20 ;  /* 0x00000001170f7824 */ /* 0x010fc600078e0214 */
[----:B------:R-:W-:Y:S02]  /*0f10*/  LEA.HI.X.SX32 R21, R10, R21, 0x1, P3 ;  /* 0x000000150a157211 */ /* 0x000fe400018f0eff */
[----:B---3--:R-:W-:Y:S01]  /*0f20*/  LEA R14, P3, R22, UR4, 0x2 ;  /* 0x00000004160e7c11 */ /* 0x008fe2000f8610ff */
[----:B------:R-:W-:-:S03]  /*0f30*/  IMAD.WIDE R8, R15, 0x4, R8 ;  /* 0x000000040f087825 */ /* 0x000fc600078e0208 */
[----:B------:R-:W-:-:S03]  /*0f40*/  LEA.HI.X R15, R22, UR5, R21, 0x2, P3 ;  /* 0x00000005160f7c11 */ /* 0x000fc600098f1415 */
[----:B------:R-:W1:Y:S04]  /*0f50*/  LDG.E R8, desc[UR10][R8.64] ;  /* 0x0000000a08087981 */ /* 0x000e68000c1e1900 */
[----:B------:R-:W1:Y:S01]  /*0f60*/  LDG.E R14, desc[UR10][R14.64+0x4] ;  /* 0x0000040a0e0e7981 */ /* 0x000e62000c1e1900 */
[----:B------:R-:W-:Y:S01]  /*0f70*/  IADD3 R11, PT, PT, R11, 0x2, RZ ;  /* 0x000000020b0b7810 */ /* 0x000fe20007ffe0ff */
[----:B-1----:R-:W-:-:S05]  /*0f80*/  FFMA R13, R14, R8, R13 ;  /* 0x000000080e0d7223 */ /* 0x002fca000000000d */
[----:B------:R1:W-:Y:S02]  /*0f90*/  STG.E desc[UR10][R2.64], R13 ;  /* 0x0000000d02007986 */ /* 0x0003e4000c10190a */
.L_x_5:
[----:B------:R-:W-:Y:S05]  /*0fa0*/  @P2 BRA `(.L_x_3) ;  /* 0x0000000000342947 */ /* 0x000fea0003800000 */
[----:B------:R-:W1:Y:S01]  /*0fb0*/  LDG.E R10, desc[UR10][R4.64] ;  /* 0x0000000a040a7981 */ /* 0x000e62000c1e1900 */
[----:B------:R-:W2:Y:S03]  /*0fc0*/  LDC.64 R14, c[0x0][0x3a0] ;  /* 0x0000e800ff0e7b82 */ /* 0x000ea60000000a00 */
[----:B------:R-:W3:Y:S05]  /*0fd0*/  LDG.E R16, desc[UR10][R6.64] ;  /* 0x0000000a06107981 */ /* 0x000eea000c1e1900 */
[----:B------:R-:W4:Y:S01]  /*0fe0*/  LDC.64 R8, c[0x0][0x3a8] ;  /* 0x0000ea00ff087b82 */ /* 0x000f220000000a00 */
[----:B-1----:R-:W-:-:S02]  /*0ff0*/  IMAD R13, R10, R0, R11 ;  /* 0x000000000a0d7224 */ /* 0x002fc400078e020b */
[----:B---3--:R-:W-:Y:S02]  /*1000*/  IMAD R17, R11, R0, R16 ;  /* 0x000000000b117224 */ /* 0x008fe400078e0210 */
[----:B--2---:R-:W-:Y:S02]  /*1010*/  IMAD.WIDE R10, R13, 0x4, R14 ;  /* 0x000000040d0a7825 */ /* 0x004fe400078e020e */
[----:B------:R-:W2:Y:S02]  /*1020*/  LDG.E R13, desc[UR10][R2.64] ;  /* 0x0000000a020d7981 */ /* 0x000ea4000c1e1900 */
[----:B----4-:R-:W-:Y:S02]  /*1030*/  IMAD.WIDE R8, R17, 0x4, R8 ;  /* 0x0000000411087825 */ /* 0x010fe400078e0208 */
[----:B------:R-:W2:Y:S04]  /*1040*/  LDG.E R10, desc[UR10][R10.64] ;  /* 0x0000000a0a0a7981 */ /* 0x000ea8000c1e1900 */
[----:B------:R-:W2:Y:S02]  /*1050*/  LDG.E R9, desc[UR10][R8.64] ;  /* 0x0000000a08097981 */ /* 0x000ea4000c1e1900 */
[----:B--2---:R-:W-:-:S05]  /*1060*/  FFMA R13, R10, R9, R13 ;  /* 0x000000090a0d7223 */ /* 0x004fca000000000d */
[----:B------:R2:W-:Y:S02]  /*1070*/  STG.E desc[UR10][R2.64], R13 ;  /* 0x0000000d02007986 */ /* 0x0005e4000c10190a */
.L_x_3:
[----:B------:R-:W-:Y:S01]  /*1080*/  IMAD.MOV.U32 R11, RZ, RZ, RZ ;  /* 0x000000ffff0b7224 */ /* 0x000fe200078e00ff */
[----:B------:R-:W-:Y:S06]  /*1090*/  @!P1 BRA `(.L_x_6) ;  /* 0x0000000400e49947 */ /* 0x000fec0003800000 */
[----:B------:R3:W5:Y:S01]  /*10a0*/  LDG.E R21, desc[UR10][R2.64+0x400] ;  /* 0x0004000a02157981 */ /* 0x000762000c1e1900 */
[----:B------:R-:W-:Y:S01]  /*10b0*/  LOP3.LUT R11, R0, 0x7ffffff8, RZ, 0xc0, !PT ;  /* 0x7ffffff8000b7812 */ /* 0x000fe200078ec0ff */
[----:B-12---:R-:W-:Y:S01]  /*10c0*/  IMAD.MOV.U32 R13, RZ, RZ, RZ ;  /* 0x000000ffff0d7224 */ /* 0x006fe200078e00ff */
[----:B------:R-:W1:Y:S02]  /*10d0*/  LDCU.64 UR6, c[0x0][0x3a0] ;  /* 0x00007400ff0677ac */ /* 0x000e640008000a00 */
[----:B------:R-:W-:Y:S01]  /*10e0*/  IADD3 R10, PT, PT, -R11, RZ, RZ ;  /* 0x000000ff0b0a7210 */ /* 0x000fe20007ffe1ff */
[----:B------:R-:W-:-:S06]  /*10f0*/  UMOV UR4, URZ ;  /* 0x000000ff00047c82 */ /* 0x000fcc0008000000 */
.L_x_7:
[----:B------:R-:W2:Y:S01]  /*1100*/  LDG.E R17, desc[UR10][R4.64+0x400] ;  /* 0x0004000a04117981 */ /* 0x000ea2000c1e1900 */
[----:B----4-:R-:W4:Y:S03]  /*1110*/  LDC.64 R14, c[0x0][0x3a0] ;  /* 0x0000e800ff0e7b82 */ /* 0x010f260000000a00 */
[----:B------:R-:W0:Y:S05]  /*1120*/  LDG.E R16, desc[UR10][R6.64+0x400] ;  /* 0x0004000a06107981 */ /* 0x000e2a000c1e1900 */
[----:B------:R-:W3:Y:S01]  /*1130*/  LDC.64 R8, c[0x0][0x3a8] ;  /* 0x0000ea00ff087b82 */ /* 0x000ee20000000a00 */
[----:B--2---:R-:W-:-:S02]  /*1140*/  IMAD R17, R17, R0, UR4 ;  /* 0x0000000411117e24 */ /* 0x004fc4000f8e0200 */
[----:B0-----:R-:W-:Y:S02]  /*1150*/  IMAD.IADD R23, R16, 0x1, R13 ;  /* 0x0000000110177824 */ /* 0x001fe400078e020d */
[----:B----4-:R-:W-:-:S04]  /*1160*/  IMAD.WIDE R16, R17, 0x4, R14 ;  /* 0x0000000411107825 */ /* 0x010fc800078e020e */
[----:B---3--:R-:W-:Y:S02]  /*1170*/  IMAD.WIDE R14, R23, 0x4, R8 ;  /* 0x00000004170e7825 */ /* 0x008fe400078e0208 */
        /* <DEDUP_REMOVED lines=107> */
.L_x_6:
[----:B------:R-:W-:Y:S05]  /*1830*/  @!P0 EXIT ;  /* 0x000000000000894d */ /* 0x000fea0003800000 */
[----:B------:R-:W-:Y:S02]  /*1840*/  ISETP.GE.U32.AND P1, PT, R12, 0x4, PT ;  /* 0x000000040c00780c */ /* 0x000fe40003f26070 */
[----:B------:R-:W-:-:S11]  /*1850*/  ISETP.NE.AND P0, PT, R18, RZ, PT ;  /* 0x000000ff1200720c */ /* 0x000fd60003f05270 */
[----:B------:R-:W-:Y:S05]  /*1860*/  @!P1 BRA `(.L_x_8) ;  /* 0x0000000000e09947 */ /* 0x000fea0003800000 */
[----:B------:R-:W3:Y:S01]  /*1870*/  LDG.E R10, desc[UR10][R4.64+0x400] ;  /* 0x0004000a040a7981 */ /* 0x000ee2000c1e1900 */
[----:B-12---:R-:W1:Y:S01]  /*1880*/  LDC.64 R12, c[0x0][0x3a0] ;  /* 0x0000e800ff0c7b82 */ /* 0x006e620000000a00 */
[----:B------:R-:W2:Y:S02]  /*1890*/  LDCU.64 UR4, c[0x0][0x3a0] ;  /* 0x00007400ff0477ac */ /* 0x000ea40008000a00 */
[----:B------:R-:W5:Y:S05]  /*18a0*/  LDG.E R14, desc[UR10][R6.64+0x400] ;  /* 0x0004000a060e7981 */ /* 0x000f6a000c1e1900 */
[----:B------:R-:W0:Y:S01]  /*18b0*/  LDC.64 R8, c[0x0][0x3a8] ;  /* 0x0000ea00ff087b82 */ /* 0x000e220000000a00 */
[----:B---3--:R-:W-:-:S02]  /*18c0*/  IMAD R15, R10, R0, R11 ;  /* 0x000000000a0f7224 */ /* 0x008fc400078e020b */
[----:B-----5:R-:W-:Y:S02]  /*18d0*/  IMAD R17, R11, R0, R14 ;  /* 0x000000000b117224 */ /* 0x020fe400078e020e */
[----:B-1----:R-:W-:-:S04]  /*18e0*/  IMAD.WIDE R12, R15, 0x4, R12 ;  /* 0x000000040f0c7825 */ /* 0x002fc800078e020c */
[----:B0-----:R-:W-:Y:S02]  /*18f0*/  IMAD.WIDE R14, R17, 0x4, R8 ;  /* 0x00000004110e7825 */ /* 0x001fe400078e0208 */
[----:B------:R-:W3:Y:S04]  /*1900*/  LDG.E R17, desc[UR10][R2.64+0x400] ;  /* 0x0004000a02117981 */ /* 0x000ee8000c1e1900 */
[----:B------:R-:W3:Y:S04]  /*1910*/  LDG.E R12, desc[UR10][R12.64] ;  /* 0x0000000a0c0c7981 */ /* 0x000ee8000c1e1900 */
[----:B------:R-:W3:Y:S02]  /*1920*/  LDG.E R15, desc[UR10][R14.64] ;  /* 0x0000000a0e0f7981 */ /* 0x000ee4000c1e1900 */
[----:B---3--:R-:W-:-:S05]  /*1930*/  FFMA R17, R12, R15, R17 ;  /* 0x0000000f0c117223 */ /* 0x008fca0000000011 */
[----:B------:R0:W-:Y:S04]  /*1940*/  STG.E desc[UR10][R2.64+0x400], R17 ;  /* 0x0004001102007986 */ /* 0x0001e8000c10190a */
[----:B----4-:R-:W3:Y:S04]  /*1950*/  LDG.E R21, desc[UR10][R4.64+0x400] ;  /* 0x0004000a04157981 */ /* 0x010ee8000c1e1900 */
[----:B------:R-:W4:Y:S01]  /*1960*/  LDG.E R16, desc[UR10][R6.64+0x400] ;  /* 0x0004000a06107981 */ /* 0x000f22000c1e1900 */
[-C--:B---3--:R-:W-:Y:S02]  /*1970*/  IMAD R10, R21, R0.reuse, RZ ;  /* 0x00000000150a7224 */ /* 0x088fe400078e02ff */
[----:B------:R-:W-:-:S03]  /*1980*/  IMAD R21, R11, R0, R0 ;  /* 0x000000000b157224 */ /* 0x000fc600078e0200 */
[----:B------:R-:W-:Y:S02]  /*1990*/  IADD3 R18, P1, PT, R11, R10, RZ ;  /* 0x0000000a0b127210 */ /* 0x000fe40007f3e0ff */
[----:B----4-:R-:W-:Y:S02]  /*19a0*/  IADD3 R23, PT, PT, R21, R16, RZ ;  /* 0x0000001015177210 */ /* 0x010fe40007ffe0ff */
[----:B------:R-:W-:Y:S02]  /*19b0*/  LEA.HI.X.SX32 R25, R10, RZ, 0x1, P1 ;  /* 0x000000ff0a197211 */ /* 0x000fe400008f0eff */
[----:B--2---:R-:W-:Y:S01]  /*19c0*/  LEA R14, P1, R18, UR4, 0x2 ;  /* 0x00000004120e7c11 */ /* 0x004fe2000f8210ff */
        /* <DEDUP_REMOVED lines=8> */
[----:B------:R-:W-:Y:S02]  /*1a50*/  IMAD.IADD R21, R21, 0x1, R0 ;  /* 0x0000000115157824 */ /* 0x000fe400078e0200 */
[----:B--2---:R-:W-:-:S02]  /*1a60*/  IMAD R10, R23, R0, RZ ;  /* 0x00000000170a7224 */ /* 0x004fc400078e02ff */
[----:B---3--:R-:W-:-:S03]  /*1a70*/  IMAD.IADD R23, R21, 0x1, R16 ;  /* 0x0000000115177824 */ /* 0x008fc600078e0210 */
[----:B------:R-:W-:Y:S01]  /*1a80*/  IADD3 R18, P1, PT, R11, R10, RZ ;  /* 0x0000000a0b127210 */ /* 0x000fe20007f3e0ff */
[----:B------:R-:W-:-:S03]  /*1a90*/  IMAD.WIDE R14, R23, 0x4, R8 ;  /* 0x00000004170e7825 */ /* 0x000fc600078e0208 */
[----:B------:R-:W-:Y:S02]  /*1aa0*/  LEA.HI.X.SX32 R25, R10, RZ, 0x1, P1 ;  /* 0x000000ff0a197211 */ /* 0x000fe400008f0eff */
[C---:B------:R-:W-:Y:S01]  /*1ab0*/  LEA R12, P1, R18.reuse, UR4, 0x2 ;  /* 0x00000004120c7c11 */ /* 0x040fe2000f8210ff */
[----:B------:R-:W2:Y:S03]  /*1ac0*/  LDG.E R14, desc[UR10][R14.64] ;  /* 0x0000000a0e0e7981 */ /* 0x000ea6000c1e1900 */
[----:B------:R-:W-:-:S05]  /*1ad0*/  LEA.HI.X R13, R18, UR5, R25, 0x2, P1 ;  /* 0x00000005120d7c11 */ /* 0x000fca00088f1419 */
[----:B------:R-:W2:Y:S02]  /*1ae0*/  LDG.E R12, desc[UR10][R12.64+0x8] ;  /* 0x0000080a0c0c7981 */ /* 0x000ea4000c1e1900 */
[----:B--2---:R-:W-:-:S05]  /*1af0*/  FFMA R23, R12, R14, R17 ;  /* 0x0000000e0c177223 */ /* 0x004fca0000000011 */
[----:B------:R1:W-:Y:S04]  /*1b00*/  STG.E desc[UR10][R2.64+0x400], R23 ;  /* 0x0004001702007986 */ /* 0x0003e8000c10190a */
[----:B0-----:R-:W2:Y:S04]  /*1b10*/  LDG.E R17, desc[UR10][R4.64+0x400] ;  /* 0x0004000a04117981 */ /* 0x001ea8000c1e1900 */
        /* <DEDUP_REMOVED lines=8> */
[----:B------:R-:W1:Y:S04]  /*1ba0*/  LDG.E R8, desc[UR10][R8.64] ;  /* 0x0000000a08087981 */ /* 0x000e68000c1e1900 */
[----:B------:R-:W1:Y:S01]  /*1bb0*/  LDG.E R16, desc[UR10][R16.64+0xc] ;  /* 0x00000c0a10107981 */ /* 0x000e62000c1e1900 */
[----:B------:R-:W-:Y:S01]  /*1bc0*/  IADD3 R11, PT, PT, R11, 0x4, RZ ;  /* 0x000000040b0b7810 */ /* 0x000fe20007ffe0ff */
[----:B-1----:R-:W-:-:S05]  /*1bd0*/  FFMA R23, R16, R8, R23 ;  /* 0x0000000810177223 */ /* 0x002fca0000000017 */
[----:B------:R3:W-:Y:S02]  /*1be0*/  STG.E desc[UR10][R2.64+0x400], R23 ;  /* 0x0004001702007986 */ /* 0x0007e4000c10190a */
.L_x_8:
[----:B------:R-:W-:Y:S05]  /*1bf0*/  @!P0 EXIT ;  /* 0x000000000000894d */ /* 0x000fea0003800000 */
[----:B------:R-:W-:Y:S02]  /*1c00*/  ISETP.NE.AND P0, PT, R19, RZ, PT ;  /* 0x000000ff1300720c */ /* 0x000fe40003f05270 */
[----:B------:R-:W-:-:S04]  /*1c10*/  LOP3.LUT R8, R0, 0x1, RZ, 0xc0, !PT ;  /* 0x0000000100087812 */ /* 0x000fc800078ec0ff */
[----:B------:R-:W-:-:S07]  /*1c20*/  ISETP.NE.U32.AND P1, PT, R8, 0x1, PT ;  /* 0x000000010800780c */ /* 0x000fce0003f25070 */
[----:B------:R-:W-:Y:S06]  /*1c30*/  @!P0 BRA `(.L_x_9) ;  /* 0x0000000000788947 */ /* 0x000fec0003800000 */
[----:B------:R-:W5:Y:S01]  /*1c40*/  LDG.E R10, desc[UR10][R4.64+0x400] ;  /* 0x0004000a040a7981 */ /* 0x000f62000c1e1900 */
[----:B-12---:R-:W1:Y:S01]  /*1c50*/  LDC.64 R12, c[0x0][0x3a0] ;  /* 0x0000e800ff0c7b82 */ /* 0x006e620000000a00 */
[----:B------:R-:W2:Y:S02]  /*1c60*/  LDCU.64 UR4, c[0x0][0x3a0] ;  /* 0x00007400ff0477ac */ /* 0x000ea40008000a00 */
[----:B------:R-:W3:Y:S05]  /*1c70*/  LDG.E R14, desc[UR10][R6.64+0x400] ;  /* 0x0004000a060e7981 */ /* 0x000eea000c1e1900 */
[----:B------:R-:W0:Y:S01]  /*1c80*/  LDC.64 R8, c[0x0][0x3a8] ;  /* 0x0000ea00ff087b82 */ /* 0x000e220000000a00 */
[----:B-----5:R-:W-:-:S02]  /*1c90*/  IMAD R15, R10, R0, R11 ;  /* 0x000000000a0f7224 */ /* 0x020fc400078e020b */
[----:B---3--:R-:W-:Y:S02]  /*1ca0*/  IMAD R17, R11, R0, R14 ;  /* 0x000000000b117224 */ /* 0x008fe400078e020e */
[----:B-1----:R-:W-:-:S04]  /*1cb0*/  IMAD.WIDE R12, R15, 0x4, R12 ;  /* 0x000000040f0c7825 */ /* 0x002fc800078e020c */
[----:B0-----:R-:W-:Y:S02]  /*1cc0*/  IMAD.WIDE R14, R17, 0x4, R8 ;  /* 0x00000004110e7825 */ /* 0x001fe400078e0208 */
[----:B------:R-:W3:Y:S04]  /*1cd0*/  LDG.E R17, desc[UR10][R2.64+0x400] ;  /* 0x0004000a02117981 */ /* 0x000ee8000c1e1900 */
[----:B------:R-:W3:Y:S04]  /*1ce0*/  LDG.E R12, desc[UR10][R12.64] ;  /* 0x0000000a0c0c7981 */ /* 0x000ee8000c1e1900 */
[----:B------:R-:W3:Y:S02]  /*1cf0*/  LDG.E R15, desc[UR10][R14.64] ;  /* 0x0000000a0e0f7981 */ /* 0x000ee4000c1e1900 */
[----:B---3--:R-:W-:-:S05]  /*1d00*/  FFMA R17, R12, R15, R17 ;  /* 0x0000000f0c117223 */ /* 0x008fca0000000011 */
[----:B------:R0:W-:Y:S04]  /*1d10*/  STG.E desc[UR10][R2.64+0x400], R17 ;  /* 0x0004001102007986 */ /* 0x0001e8000c10190a */
[----:B------:R-:W3:Y:S04]  /*1d20*/  LDG.E R19, desc[UR10][R4.64+0x400] ;  /* 0x0004000a04137981 */ /* 0x000ee8000c1e1900 */
[----:B------:R-:W5:Y:S01]  /*1d30*/  LDG.E R16, desc[UR10][R6.64+0x400] ;  /* 0x0004000a06107981 */ /* 0x000f62000c1e1900 */
[-C--:B----4-:R-:W-:Y:S02]  /*1d40*/  IMAD R21, R11, R0.reuse, R0 ;  /* 0x000000000b157224 */ /* 0x090fe400078e0200 */
[----:B---3--:R-:W-:Y:S01]  /*1d50*/  IMAD R10, R19, R0, RZ ;  /* 0x00000000130a7224 */ /* 0x008fe200078e02ff */
[----:B------:R-:W-:Y:S01]  /*1d60*/  SHF.R.S32.HI R19, RZ, 0x1f, R11 ;  /* 0x0000001fff137819 */ /* 0x000fe2000001140b */
[----:B-----5:R-:W-:-:S03]  /*1d70*/  IMAD.IADD R13, R21, 0x1, R16 ;  /* 0x00000001150d7824 */ /* 0x020fc600078e0210 */
[----:B------:R-:W-:Y:S01]  /*1d80*/  IADD3 R18, P0, PT, R11, R10, RZ ;  /* 0x0000000a0b127210 */ /* 0x000fe20007f1e0ff */
[----:B------:R-:W-:-:S03]  /*1d90*/  IMAD.WIDE R8, R13, 0x4, R8 ;  /* 0x000000040d087825 */ /* 0x000fc600078e0208 */
[----:B------:R-:W-:Y:S02]  /*1da0*/  LEA.HI.X.SX32 R19, R10, R19, 0x1, P0 ;  /* 0x000000130a137211 */ /* 0x000fe400000f0eff */
[C---:B--2---:R-:W-:Y:S01]  /*1db0*/  LEA R12, P0, R18.reuse, UR4, 0x2 ;  /* 0x00000004120c7c11 */ /* 0x044fe2000f8010ff */
[----:B------:R-:W0:Y:S03]  /*1dc0*/  LDG.E R8, desc[UR10][R8.64] ;  /* 0x0000000a08087981 */ /* 0x000e26000c1e1900 */
[----:B------:R-:W-:-:S05]  /*1dd0*/  LEA.HI.X R13, R18, UR5, R19, 0x2, P0 ;  /* 0x00000005120d7c11 */ /* 0x000fca00080f1413 */
[----:B------:R-:W0:Y:S01]  /*1de0*/  LDG.E R12, desc[UR10][R12.64+0x4] ;  /* 0x0000040a0c0c7981 */ /* 0x000e22000c1e1900 */
[----:B------:R-:W-:Y:S02]  /*1df0*/  VIADD R11, R11, 0x2 ;  /* 0x000000020b0b7836 */ /* 0x000fe40000000000 */
[----:B0-----:R-:W-:-:S05]  /*1e00*/  FFMA R17, R12, R8, R17 ;  /* 0x000000080c117223 */ /* 0x001fca0000000011 */
[----:B------:R0:W-:Y:S02]  /*1e10*/  STG.E desc[UR10][R2.64+0x400], R17 ;  /* 0x0004001102007986 */ /* 0x0001e4000c10190a */
.L_x_9:
[----:B------:R-:W-:Y:S05]  /*1e20*/  @P1 EXIT ;  /* 0x000000000000194d */ /* 0x000fea0003800000 */
[----:B------:R-:W5:Y:S01]  /*1e30*/  LDG.E R4, desc[UR10][R4.64+0x400] ;  /* 0x0004000a04047981 */ /* 0x000f62000c1e1900 */
[----:B------:R-:W0:Y:S03]  /*1e40*/  LDC.64 R8, c[0x0][0x3a0] ;  /* 0x0000e800ff087b82 */ /* 0x000e260000000a00 */
[----:B------:R-:W3:Y:S05]  /*1e50*/  LDG.E R6, desc[UR10][R6.64+0x400] ;  /* 0x0004000a06067981 */ /* 0x000eea000c1e1900 */
[----:B-12---:R-:W1:Y:S01]  /*1e60*/  LDC.64 R12, c[0x0][0x3a8] ;  /* 0x0000ea00ff0c7b82 */ /* 0x006e620000000a00 */
[----:B-----5:R-:W-:-:S02]  /*1e70*/  IMAD R15, R4, R0, R11 ;  /* 0x00000000040f7224 */ /* 0x020fc400078e020b */
[----:B---3--:R-:W-:Y:S02]  /*1e80*/  IMAD R11, R11, R0, R6 ;  /* 0x000000000b0b7224 */ /* 0x008fe400078e0206 */
[----:B0-----:R-:W-:-:S04]  /*1e90*/  IMAD.WIDE R8, R15, 0x4, R8 ;  /* 0x000000040f087825 */ /* 0x001fc800078e0208 */
[----:B-1----:R-:W-:Y:S02]  /*1ea0*/  IMAD.WIDE R10, R11, 0x4, R12 ;  /* 0x000000040b0a7825 */ /* 0x002fe400078e020c */
[----:B------:R-:W2:Y:S04]  /*1eb0*/  LDG.E R13, desc[UR10][R2.64+0x400] ;  /* 0x0004000a020d7981 */ /* 0x000ea8000c1e1900 */
[----:B------:R-:W2:Y:S04]  /*1ec0*/  LDG.E R8, desc[UR10][R8.64] ;  /* 0x0000000a08087981 */ /* 0x000ea8000c1e1900 */
[----:B------:R-:W2:Y:S02]  /*1ed0*/  LDG.E R11, desc[UR10][R10.64] ;  /* 0x0000000a0a0b7981 */ /* 0x000ea4000c1e1900 */
[----:B--2---:R-:W-:-:S05]  /*1ee0*/  FFMA R5, R8, R11, R13 ;  /* 0x0000000b08057223 */ /* 0x004fca000000000d */
[----:B------:R-:W-:Y:S01]  /*1ef0*/  STG.E desc[UR10][R2.64+0x400], R5 ;  /* 0x0004000502007986 */ /* 0x000fe2000c10190a */
[----:B------:R-:W-:Y:S05]  /*1f00*/  EXIT ;  /* 0x000000000000794d */ /* 0x000fea0003800000 */
.L_x_0:
[----:B------:R-:W0:Y:S02]  /*1f10*/  LDC R0, c[0x0][0x3b0] ;  /* 0x0000ec00ff007b82 */ /* 0x000e240000000800 */
[----:B0-----:R-:W-:-:S13]  /*1f20*/  ISETP.GE.AND P0, PT, R0, 0x1, PT ;  /* 0x000000010000780c */ /* 0x001fda0003f06270 */
[----:B------:R-:W-:Y:S05]  /*1f30*/  @!P0 EXIT ;  /* 0x000000000000894d */ /* 0x000fea0003800000 */
[----:B------:R-:W0:Y:S01]  /*1f40*/  S2R R2, SR_TID.X ;  /* 0x0000000000027919 */ /* 0x000e220000002100 */
[----:B------:R-:W-:Y:S01]  /*1f50*/  USHF.R.S32.HI UR8, URZ, 0x1f, UR5 ;  /* 0x0000001fff087899 */ /* 0x000fe20008011405 */
[----:B------:R-:W-:Y:S01]  /*1f60*/  BSSY.RECONVERGENT B0, `(.L_x_10) ;  /* 0x0000100000007945 */ /* 0x000fe20003800200 */
[C---:B------:R-:W-:Y:S01]  /*1f70*/  VIADD R4, R0.reuse, 0xffffffff ;  /* 0xffffffff00047836 */ /* 0x040fe20000000000 */
[----:B------:R-:W-:-:S03]  /*1f80*/  LOP3.LUT R5, R0, 0x7, RZ, 0xc0, !PT ;  /* 0x0000000700057812 */ /* 0x000fc600078ec0ff */
[----:B------:R-:W-:Y:S02]  /*1f90*/  MOV R3, UR8 ;  /* 0x0000000800037c02 */ /* 0x000fe40008000f00 */
[----:B0-----:R-:W-:-:S04]  /*1fa0*/  ISETP.LT.U32.AND P0, PT, R2, UR5, PT ;  /* 0x0000000502007c0c */ /* 0x001fc8000bf01070 */
[----:B------:R-:W-:Y:S02]  /*1fb0*/  ISETP.GT.AND.EX P0, PT, R3, RZ, PT, P0 ;  /* 0x000000ff0300720c */ /* 0x000fe40003f04300 */
[----:B------:R-:W-:-:S05]  /*1fc0*/  LOP3.LUT R3, R0, 0x3, RZ, 0xc0, !PT ;  /* 0x0000000300037812 */ /* 0x000fca00078ec0ff */
[----:B------:R-:W-:-:S06]  /*1fd0*/  VIADD R6, R3, 0xffffffff ;  /* 0xffffffff03067836 */ /* 0x000fcc0000000000 */
[----:B------:R-:W-:Y:S05]  /*1fe0*/  @!P0 BRA `(.L_x_11) ;  /* 0x0000000c00dc8947 */ /* 0x000fea0003800000 */
[----:B------:R-:W0:Y:S01]  /*1ff0*/  LDCU.64 UR12, c[0x0][0x388] ;  /* 0x00007100ff0c77ac */ /* 0x000e220008000a00 */
[----:B------:R-:W-:Y:S02]  /*2000*/  IADD3 R7, P0, PT, R2, UR6, RZ ;  /* 0x0000000602077c10 */ /* 0x000fe4000ff1e0ff */
[----:B------:R-:W-:Y:S01]  /*2010*/  ISETP.GE.U32.AND P3, PT, R4, 0x7, PT ;  /* 0x000000070400780c */ /* 0x000fe20003f66070 */
[----:B------:R-:W1:Y:S01]  /*2020*/  LDCU.128 UR16, c[0x0][0x390] ;  /* 0x00007200ff1077ac */ /* 0x000e620008000c00 */
[----:B------:R-:W-:Y:S01]  /*2030*/  IADD3.X R8, PT, PT, RZ, UR7, RZ, P0, !PT ;  /* 0x00000007ff087c10 */ /* 0x000fe200087fe4ff */
[----:B------:R-:W-:-:S03]  /*2040*/  IMAD.SHL.U32 R14, R7, 0x4, RZ ;  /* 0x00000004070e7824 */ /* 0x000fc600078e00ff */
[----:B------:R-:W-:Y:S01]  /*2050*/  SHF.L.U64.HI R8, R7, 0x2, R8 ;  /* 0x0000000207087819 */ /* 0x000fe20000010208 */
[----:B------:R-:W-:Y:S01]  /*2060*/  IMAD.MOV.U32 R7, RZ, RZ, RZ ;  /* 0x000000ffff077224 */ /* 0x000fe200078e00ff */
[C---:B0-----:R-:W-:Y:S02]  /*2070*/  IADD3 R10, P0, PT, R14.reuse, UR12, RZ ;  /* 0x0000000c0e0a7c10 */ /* 0x041fe4000ff1e0ff */
[C---:B-1----:R-:W-:Y:S02]  /*2080*/  IADD3 R12, P1, PT, R14.reuse, UR16, RZ ;  /* 0x000000100e0c7c10 */ /* 0x042fe4000ff3e0ff */
[----:B------:R-:W-:Y:S02]  /*2090*/  IADD3 R14, P2, PT, R14, UR18, RZ ;  /* 0x000000120e0e7c10 */ /* 0x000fe4000ff5e0ff */
[C---:B------:R-:W-:Y:S02]  /*20a0*/  IADD3.X R11, PT, PT, R8.reuse, UR13, RZ, P0, !PT ;  /* 0x0000000d080b7c10 */ /* 0x040fe400087fe4ff */
[----:B------:R-:W-:-:S02]  /*20b0*/  IADD3.X R13, PT, PT, R8, UR17, RZ, P1, !PT ;  /* 0x00000011080d7c10 */ /* 0x000fc40008ffe4ff */
[----:B------:R-:W-:Y:S01]  /*20c0*/  IADD3.X R15, PT, PT, R8, UR19, RZ, P2, !PT ;  /* 0x00000013080f7c10 */ /* 0x000fe200097fe4ff */
[----:B------:R-:W-:Y:S06]  /*20d0*/  @!P3 BRA `(.L_x_12) ;  /* 0x0000000400e8b947 */ /* 0x000fec0003800000 */
[----:B------:R0:W5:Y:S01]  /*20e0*/  LDG.E R23, desc[UR10][R10.64] ;  /* 0x0000000a0a177981 */ /* 0x000162000c1e1900 */
[----:B------:R-:W-:Y:S01]  /*20f0*/  LOP3.LUT R8, R0, 0x7ffffff8, RZ, 0xc0, !PT ;  /* 0x7ffffff800087812 */ /* 0x000fe200078ec0ff */
[----:B------:R-:W-:Y:S01]  /*2100*/  HFMA2 R9, -RZ, RZ, 0, 0 ;  /* 0x00000000ff097431 */ /* 0x000fe200000001ff */
[----:B------:R-:W1:Y:S03]  /*2110*/  LDCU.64 UR12, c[0x0][0x3a0] ;  /* 0x00007400ff0c77ac */ /* 0x000e660008000a00 */
[----:B------:R-:W-:Y:S01]  /*2120*/  IMAD.MOV R7, RZ, RZ, -R8 ;  /* 0x000000ffff077224 */ /* 0x000fe200078e0a08 */
[----:B------:R-:W-:-:S06]  /*2130*/  UMOV UR4, URZ ;  /* 0x000000ff00047c82 */ /* 0x000fcc0008000000 */
.L_x_13:
        /* <DEDUP_REMOVED lines=28> */
[----:B------:R-:W-:Y:S01]  /*2300*/  LEA R27, R0, R9, 0x1 ;  /* 0x00000009001b7211 */ /* 0x000fe200078e08ff */
        /* <DEDUP_REMOVED lines=82> */
[----:B------:R-:W-:Y:S01]  /*2830*/  LEA R9, R0, R9, 0x3 ;  /* 0x0000000900097211 */ /* 0x000fe200078e18ff */
[----:B0-----:R-:W-:-:S05]  /*2840*/  FFMA R23, R20, R16, R23 ;  /* 0x0000001014177223 */ /* 0x001fca0000000017 */
[----:B------:R2:W-:Y:S05]  /*2850*/  STG.E desc[UR10][R10.64], R23 ;  /* 0x000000170a007986 */ /* 0x0005ea000c10190a */
[----:B------:R-:W-:Y:S05]  /*2860*/  @P0 BRA `(.L_x_13) ;  /* 0xfffffff800340947 */ /* 0x000fea000383ffff */
[----:B------:R-:W-:-:S07]  /*2870*/  IMAD.MOV.U32 R7, RZ, RZ, R8 ;  /* 0x000000ffff077224 */ /* 0x000fce00078e0008 */
.L_x_12:
[----:B------:R-:W-:-:S13]  /*2880*/  ISETP.NE.AND P0, PT, R5, RZ, PT ;  /* 0x000000ff0500720c */ /* 0x000fda0003f05270 */
[----:B------:R-:W-:Y:S05]  /*2890*/  @!P0 BRA `(.L_x_11) ;  /* 0x0000000400b08947 */ /* 0x000fea0003800000 */
[----:B------:R-:W-:Y:S02]  /*28a0*/  ISETP.GE.U32.AND P1, PT, R5, 0x4, PT ;  /* 0x000000040500780c */ /* 0x000fe40003f26070 */
[----:B------:R-:W-:-:S11]  /*28b0*/  ISETP.NE.AND P0, PT, R3, RZ, PT ;  /* 0x000000ff0300720c */ /* 0x000fd60003f05270 */
[----:B------:R-:W-:Y:S05]  /*28c0*/  @!P1 BRA `(.L_x_14) ;  /* 0x0000000000e09947 */ /* 0x000fea0003800000 */
[----:B------:R-:W3:Y:S01]  /*28d0*/  LDG.E R18, desc[UR10][R12.64] ;  /* 0x0000000a0c127981 */ /* 0x000ee2000c1e1900 */
[----:B------:R-:W0:Y:S01]  /*28e0*/  LDC.64 R16, c[0x0][0x3a0] ;  /* 0x0000e800ff107b82 */ /* 0x000e220000000a00 */
[----:B------:R-:W1:Y:S02]  /*28f0*/  LDCU.64 UR12, c[0x0][0x3a0] ;  /* 0x00007400ff0c77ac */ /* 0x000e640008000a00 */
[----:B------:R-:W4:Y:S04]  /*2900*/  LDG.E R20, desc[UR10][R14.64] ;  /* 0x0000000a0e147981 */ /* 0x000f28000c1e1900 */
[----:B--2---:R-:W2:Y:S01]  /*2910*/  LDG.E R23, desc[UR10][R10.64] ;  /* 0x0000000a0a177981 */ /* 0x004ea2000c1e1900 */
[----:B------:R-:W5:Y:S01]  /*2920*/  LDC.64 R8, c[0x0][0x3a8] ;  /* 0x0000ea00ff087b82 */ /* 0x000f620000000a00 */
[----:B---3--:R-:W-:-:S02]  /*2930*/  IMAD R19, R18, R0, R7 ;  /* 0x0000000012137224 */ /* 0x008fc400078e0207 */
[----:B----4-:R-:W-:Y:S02]  /*2940*/  IMAD R21, R7, R0, R20 ;  /* 0x0000000007157224 */ /* 0x010fe400078e0214 */
[----:B0-----:R-:W-:-:S04]  /*2950*/  IMAD.WIDE R18, R19, 0x4, R16 ;  /* 0x0000000413127825 */ /* 0x001fc800078e0210 */
[----:B-----5:R-:W-:Y:S02]  /*2960*/  IMAD.WIDE R16, R21, 0x4, R8 ;  /* 0x0000000415107825 */ /* 0x020fe400078e0208 */
[----:B------:R-:W2:Y:S04]  /*2970*/  LDG.E R18, desc[UR10][R18.64] ;  /* 0x0000000a12127981 */ /* 0x000ea8000c1e1900 */
[----:B------:R-:W2:Y:S02]  /*2980*/  LDG.E R17, desc[UR10][R16.64] ;  /* 0x0000000a10117981 */ /* 0x000ea4000c1e1900 */
[----:B--2---:R-:W-:-:S05]  /*2990*/  FFMA R23, R18, R17, R23 ;  /* 0x0000001112177223 */ /* 0x004fca0000000017 */
        /* <DEDUP_REMOVED lines=17> */
[-C--:B------:R-:W-:Y:S01]  /*2ab0*/  IADD3 R21, PT, PT, R21, R0.reuse, RZ ;  /* 0x0000000015157210 */ /* 0x080fe20007ffe0ff */
[----:B--2---:R-:W-:-:S05]  /*2ac0*/  IMAD R20, R25, R0, RZ ;  /* 0x0000000019147224 */ /* 0x004fca00078e02ff */
[----:B------:R-:W-:Y:S01]  /*2ad0*/  IADD3 R24, P1, PT, R7, R20, RZ ;  /* 0x0000001407187210 */ /* 0x000fe20007f3e0ff */
[----:B---3--:R-:W-:-:S03]  /*2ae0*/  IMAD.IADD R25, R21, 0x1, R22 ;  /* 0x0000000115197824 */ /* 0x008fc600078e0216 */
[----:B------:R-:W-:Y:S02]  /*2af0*/  LEA.HI.X.SX32 R27, R20, RZ, 0x1, P1 ;  /* 0x000000ff141b7211 */ /* 0x000fe400008f0eff */
        /* <DEDUP_REMOVED lines=18> */
[----:B------:R-:W-:Y:S01]  /*2c20*/  IADD3 R7, PT, PT, R7, 0x4, RZ ;  /* 0x0000000407077810 */ /* 0x000fe20007ffe0ff */
[----:B0-----:R-:W-:-:S05]  /*2c30*/  FFMA R23, R20, R8, R23 ;  /* 0x0000000814177223 */ /* 0x001fca0000000017 */
[----:B------:R0:W-:Y:S02]  /*2c40*/  STG.E desc[UR10][R10.64], R23 ;  /* 0x000000170a007986 */ /* 0x0001e4000c10190a */
.L_x_14:
[----:B------:R-:W-:Y:S05]  /*2c50*/  @!P0 BRA `(.L_x_11) ;  /* 0x0000000000c08947 */ /* 0x000fea0003800000 */
[----:B------:R-:W-:Y:S02]  /*2c60*/  ISETP.NE.AND P0, PT, R6, RZ, PT ;  /* 0x000000ff0600720c */ /* 0x000fe40003f05270 */
[----:B------:R-:W-:-:S04]  /*2c70*/  LOP3.LUT R8, R0, 0x1, RZ, 0xc0, !PT ;  /* 0x0000000100087812 */ /* 0x000fc800078ec0ff */
[----:B------:R-:W-:-:S07]  /*2c80*/  ISETP.NE.U32.AND P1, PT, R8, 0x1, PT ;  /* 0x000000010800780c */ /* 0x000fce0003f25070 */
[----:B------:R-:W-:Y:S06]  /*2c90*/  @!P0 BRA `(.L_x_15) ;  /* 0x0000000000788947 */ /* 0x000fec0003800000 */
[----:B------:R-:W3:Y:S01]  /*2ca0*/  LDG.E R18, desc[UR10][R12.64] ;  /* 0x0000000a0c127981 */ /* 0x000ee2000c1e1900 */
[----:B------:R-:W1:Y:S01]  /*2cb0*/  LDC.64 R16, c[0x0][0x3a0] ;  /* 0x0000e800ff107b82 */ /* 0x000e620000000a00 */
[----:B------:R-:W4:Y:S02]  /*2cc0*/  LDCU.64 UR12, c[0x0][0x3a0] ;  /* 0x00007400ff0c77ac */ /* 0x000f240008000a00 */
        /* <DEDUP_REMOVED lines=11> */
[----:B--2---:R-:W2:Y:S04]  /*2d80*/  LDG.E R23, desc[UR10][R12.64] ;  /* 0x0000000a0c177981 */ /* 0x004ea8000c1e1900 */
[----:B------:R-:W3:Y:S01]  /*2d90*/  LDG.E R22, desc[UR10][R14.64] ;  /* 0x0000000a0e167981 */ /* 0x000ee2000c1e1900 */
[-C--:B------:R-:W-:Y:S02]  /*2da0*/  IMAD R25, R7, R0.reuse, R0 ;  /* 0x0000000007197224 */ /* 0x080fe400078e0200 */
[----:B--2---:R-:W-:Y:S01]  /*2db0*/  IMAD R20, R23, R0, RZ ;  /* 0x0000000017147224 */ /* 0x004fe200078e02ff */
[----:B------:R-:W-:Y:S01]  /*2dc0*/  SHF.R.S32.HI R23, RZ, 0x1f, R7 ;  /* 0x0000001fff177819 */ /* 0x000fe20000011407 */
[----:B---3--:R-:W-:-:S03]  /*2dd0*/  IMAD.IADD R19, R25, 0x1, R22 ;  /* 0x0000000119137824 */ /* 0x008fc600078e0216 */
[----:B------:R-:W-:Y:S01]  /*2de0*/  IADD3 R24, P0, PT, R7, R20, RZ ;  /* 0x0000001407187210 */ /* 0x000fe20007f1e0ff */
[----:B------:R-:W-:-:S03]  /*2df0*/  IMAD.WIDE R8, R19, 0x4, R8 ;  /* 0x0000000413087825 */ /* 0x000fc600078e0208 */
[----:B------:R-:W-:Y:S02]  /*2e00*/  LEA.HI.X.SX32 R23, R20, R23, 0x1, P0 ;  /* 0x0000001714177211 */ /* 0x000fe400000f0eff */
[C---:B----4-:R-:W-:Y:S01]  /*2e10*/  LEA R16, P0, R24.reuse, UR12, 0x2 ;  /* 0x0000000c18107c11 */ /* 0x050fe2000f8010ff */
[----:B------:R-:W0:Y:S03]  /*2e20*/  LDG.E R8, desc[UR10][R8.64] ;  /* 0x0000000a08087981 */ /* 0x000e26000c1e1900 */
[----:B------:R-:W-:-:S05]  /*2e30*/  LEA.HI.X R17, R24, UR13, R23, 0x2, P0 ;  /* 0x0000000d18117c11 */ /* 0x000fca00080f1417 */
[----:B------:R-:W0:Y:S01]  /*2e40*/  LDG.E R16, desc[UR10][R16.64+0x4] ;  /* 0x0000040a10107981 */ /* 0x000e22000c1e1900 */
[----:B------:R-:W-:Y:S01]  /*2e50*/  IADD3 R7, PT, PT, R7, 0x2, RZ ;  /* 0x0000000207077810 */ /* 0x000fe20007ffe0ff */
[----:B0-----:R-:W-:-:S05]  /*2e60*/  FFMA R21, R16, R8, R21 ;  /* 0x0000000810157223 */ /* 0x001fca0000000015 */
[----:B------:R1:W-:Y:S02]  /*2e70*/  STG.E desc[UR10][R10.64], R21 ;  /* 0x000000150a007986 */ /* 0x0003e4000c10190a */
.L_x_15:
[----:B------:R-:W-:Y:S05]  /*2e80*/  @P1 BRA `(.L_x_11) ;  /* 0x0000000000341947 */ /* 0x000fea0003800000 */
[----:B------:R-:W3:Y:S01]  /*2e90*/  LDG.E R12, desc[UR10][R12.64] ;  /* 0x0000000a0c0c7981 */ /* 0x000ee2000c1e1900 */
[----:B------:R-:W4:Y:S03]  /*2ea0*/  LDC.64 R16, c[0x0][0x3a0] ;  /* 0x0000e800ff107b82 */ /* 0x000f260000000a00 */
[----:B------:R-:W5:Y:S05]  /*2eb0*/  LDG.E R14, desc[UR10][R14.64] ;  /* 0x0000000a0e0e7981 */ /* 0x000f6a000c1e1900 */
[----:B------:R-:W0:Y:S01]  /*2ec0*/  LDC.64 R8, c[0x0][0x3a8] ;  /* 0x0000ea00ff087b82 */ /* 0x000e220000000a00 */
[----:B---3--:R-:W-:-:S02]  /*2ed0*/  IMAD R19, R12, R0, R7 ;  /* 0x000000000c137224 */ /* 0x008fc400078e0207 */
[----:B-----5:R-:W-:Y:S02]  /*2ee0*/  IMAD R7, R7, R0, R14 ;  /* 0x0000000007077224 */ /* 0x020fe400078e020e */
[----:B----4-:R-:W-:-:S04]  /*2ef0*/  IMAD.WIDE R16, R19, 0x4, R16 ;  /* 0x0000000413107825 */ /* 0x010fc800078e0210 */
[----:B0-----:R-:W-:Y:S02]  /*2f00*/  IMAD.WIDE R8, R7, 0x4, R8 ;  /* 0x0000000407087825 */ /* 0x001fe400078e0208 */
[----:B------:R-:W3:Y:S04]  /*2f10*/  LDG.E R7, desc[UR10][R10.64] ;  /* 0x0000000a0a077981 */ /* 0x000ee8000c1e1900 */
[----:B------:R-:W3:Y:S04]  /*2f20*/  LDG.E R16, desc[UR10][R16.64] ;  /* 0x0000000a10107981 */ /* 0x000ee8000c1e1900 */
[----:B------:R-:W3:Y:S02]  /*2f30*/  LDG.E R9, desc[UR10][R8.64] ;  /* 0x0000000a08097981 */ /* 0x000ee4000c1e1900 */
[----:B---3--:R-:W-:-:S05]  /*2f40*/  FFMA R7, R16, R9, R7 ;  /* 0x0000000910077223 */ /* 0x008fca0000000007 */
[----:B------:R3:W-:Y:S02]  /*2f50*/  STG.E desc[UR10][R10.64], R7 ;  /* 0x000000070a007986 */ /* 0x0007e4000c10190a */
.L_x_11:
[----:B------:R-:W-:Y:S05]  /*2f60*/  BSYNC.RECONVERGENT B0 ;  /* 0x0000000000007941 */ /* 0x000fea0003800200 */
.L_x_10:
[----:B---3--:R-:W-:Y:S01]  /*2f70*/  VIADD R7, R2, 0x100 ;  /* 0x0000010002077836 */ /* 0x008fe20000000000 */
[----:B------:R-:W-:-:S04]  /*2f80*/  MOV R8, UR8 ;  /* 0x0000000800087c02 */ /* 0x000fc80008000f00 */
[----:B------:R-:W-:-:S04]  /*2f90*/  ISETP.LT.U32.AND P0, PT, R7, UR5, PT ;  /* 0x0000000507007c0c */ /* 0x000fc8000bf01070 */
[----:B------:R-:W-:-:S13]  /*2fa0*/  ISETP.GT.AND.EX P0, PT, R8, RZ, PT, P0 ;  /* 0x000000ff0800720c */ /* 0x000fda0003f04300 */
[----:B------:R-:W-:Y:S05]  /*2fb0*/  @!P0 EXIT ;  /* 0x000000000000894d */ /* 0x000fea0003800000 */
[----:B------:R-:W3:Y:S01]  /*2fc0*/  LDCU.64 UR4, c[0x0][0x388] ;  /* 0x00007100ff0477ac */ /* 0x000ee20008000a00 */
[----:B------:R-:W-:Y:S02]  /*2fd0*/  IADD3 R2, P0, PT, R2, UR6, RZ ;  /* 0x0000000602027c10 */ /* 0x000fe4000ff1e0ff */
[----:B------:R-:W-:Y:S01]  /*2fe0*/  ISETP.GE.U32.AND P1, PT, R4, 0x7, PT ;  /* 0x000000070400780c */ /* 0x000fe20003f26070 */
[----:B------:R-:W0:Y:S01]  /*2ff0*/  LDCU.128 UR12, c[0x0][0x390] ;  /* 0x00007200ff0c77ac */ /* 0x000e220008000c00 */
[----:B------:R-:W-:Y:S01]  /*3000*/  SHF.L.U32 R12, R2, 0x2, RZ ;  /* 0x00000002020c7819 */ /* 0x000fe200000006ff */
[----:B------:R-:W-:-:S05]  /*3010*/  IMAD.X R7, RZ, RZ, UR7, P0 ;  /* 0x00000007ff077e24 */ /* 0x000fca00080e06ff */
[----:B------:R-:W-:Y:S02]  /*3020*/  SHF.L.U64.HI R7, R2, 0x2, R7 ;  /* 0x0000000202077819 */ /* 0x000fe40000010207 */
[C---:B---3--:R-:W-:Y:S02]  /*3030*/  IADD3 R8, P0, PT, R12.reuse, UR4, RZ ;  /* 0x000000040c087c10 */ /* 0x048fe4000ff1e0ff */
[C---:B012---:R-:W-:Y:S02]  /*3040*/  IADD3 R10, P2, PT, R12.reuse, UR12, RZ ;  /* 0x0000000c0c0a7c10 */ /* 0x047fe4000ff5e0ff */
[----:B------:R-:W-:Y:S02]  /*3050*/  IADD3 R12, P3, PT, R12, UR14, RZ ;  /* 0x0000000e0c0c7c10 */ /* 0x000fe4000ff7e0ff */
[C---:B------:R-:W-:Y:S02]  /*3060*/  IADD3.X R9, PT, PT, R7.reuse, UR5, RZ, P0, !PT ;  /* 0x0000000507097c10 */ /* 0x040fe400087fe4ff */
[----:B------:R-:W-:-:S02]  /*3070*/  IADD3.X R11, PT, PT, R7, UR13, RZ, P2, !PT ;  /* 0x0000000d070b7c10 */ /* 0x000fc400097fe4ff */
[----:B------:R-:W-:Y:S01]  /*3080*/  IADD3.X R13, PT, PT, R7, UR15, RZ, P3, !PT ;  /* 0x0000000f070d7c10 */ /* 0x000fe20009ffe4ff */
[----:B------:R-:W-:Y:S01]  /*3090*/  IMAD.MOV.U32 R7, RZ, RZ, RZ ;  /* 0x000000ffff077224 */ /* 0x000fe200078e00ff */
[----:B------:R-:W-:Y:S01]  /*30a0*/  ISETP.NE.AND P0, PT, R5, RZ, PT ;  /* 0x000000ff0500720c */ /* 0x000fe20003f05270 */
[----:B------:R-:W-:-:S12]  /*30b0*/  @!P1 BRA `(.L_x_16) ;  /* 0x0000000400e49947 */ /* 0x000fd80003800000 */
[----:B------:R0:W5:Y:S01]  /*30c0*/  LDG.E R23, desc[UR10][R8.64+0x400] ;  /* 0x0004000a08177981 */ /* 0x000162000c1e1900 */
[----:B------:R-:W-:Y:S01]  /*30d0*/  LOP3.LUT R7, R0, 0x7ffffff8, RZ, 0xc0, !PT ;  /* 0x7ffffff800077812 */ /* 0x000fe200078ec0ff */
[----:B------:R-:W-:Y:S01]  /*30e0*/  HFMA2 R17, -RZ, RZ, 0, 0 ;  /* 0x00000000ff117431 */ /* 0x000fe200000001ff */
[----:B------:R-:W1:Y:S03]  /*30f0*/  LDCU.64 UR6, c[0x0][0x3a0] ;  /* 0x00007400ff0677ac */ /* 0x000e660008000a00 */
[----:B------:R-:W-:Y:S01]  /*3100*/  IMAD.MOV R2, RZ, RZ, -R7 ;  /* 0x000000ffff027224 */ /* 0x000fe200078e0a07 */
[----:B------:R-:W-:-:S06]  /*3110*/  UMOV UR4, URZ ;  /* 0x000000ff00047c82 */ /* 0x000fcc0008000000 */
.L_x_17:
[----:B--2---:R-:W2:Y:S01]  /*3120*/  LDG.E R21, desc[UR10][R10.64+0x400] ;  /* 0x0004000a0a157981 */ /* 0x004ea2000c1e1900 */
[----:B------:R-:W3:Y:S03]  /*3130*/  LDC.64 R18, c[0x0][0x3a0] ;  /* 0x0000e800ff127b82 */ /* 0x000ee60000000a00 */
[----:B------:R-:W4:Y:S05]  /*3140*/  LDG.E R4, desc[UR10][R12.64+0x400] ;  /* 0x0004000a0c047981 */ /* 0x000f2a000c1e1900 */
[----:B------:R-:W0:Y:S01]  /*3150*/  LDC.64 R14, c[0x0][0x3a8] ;  /* 0x0000ea00ff0e7b82 */ /* 0x000e220000000a00 */
[----:B--2---:R-:W-:Y:S01]  /*3160*/  IMAD R21, R21, R0, UR4 ;  /* 0x0000000415157e24 */ /* 0x004fe2000f8e0200 */
[----:B----4-:R-:W-:-:S03]  /*3170*/  IADD3 R25, PT, PT, R4, R17, RZ ;  /* 0x0000001104197210 */ /* 0x010fc60007ffe0ff */
        /* <DEDUP_REMOVED lines=109> */
.L_x_16:
[----:B------:R-:W-:Y:S05]  /*3850*/  @!P0 EXIT ;  /* 0x000000000000894d */ /* 0x000fea0003800000 */
[----:B------:R-:W-:Y:S02]  /*3860*/  ISETP.GE.U32.AND P1, PT, R5, 0x4, PT ;  /* 0x000000040500780c */ /* 0x000fe40003f26070 */
[----:B------:R-:W-:-:S11]  /*3870*/  ISETP.NE.AND P0, PT, R3, RZ, PT ;  /* 0x000000ff0300720c */ /* 0x000fd60003f05270 */
[----:B------:R-:W-:Y:S05]  /*3880*/  @!P1 BRA `(.L_x_18) ;  /* 0x0000000000e09947 */ /* 0x000fea0003800000 */
[----:B------:R-:W3:Y:S01]  /*3890*/  LDG.E R14, desc[UR10][R10.64+0x400] ;  /* 0x0004000a0a0e7981 */ /* 0x000ee2000c1e1900 */
[----:B------:R-:W0:Y:S01]  /*38a0*/  LDC.64 R4, c[0x0][0x3a0] ;  /* 0x0000e800ff047b82 */ /* 0x000e220000000a00 */
[----:B------:R-:W1:Y:S02]  /*38b0*/  LDCU.64 UR4, c[0x0][0x3a0] ;  /* 0x00007400ff0477ac */ /* 0x000e640008000a00 */
[----:B------:R-:W4:Y:S05]  /*38c0*/  LDG.E R16, desc[UR10][R12.64+0x400] ;  /* 0x0004000a0c107981 */ /* 0x000f2a000c1e1900 */
[----:B------:R-:W5:Y:S01]  /*38d0*/  LDC.64 R2, c[0x0][0x3a8] ;  /* 0x0000ea00ff027b82 */ /* 0x000f620000000a00 */
[----:B---3--:R-:W-:-:S02]  /*38e0*/  IMAD R15, R14, R0, R7 ;  /* 0x000000000e0f7224 */ /* 0x008fc400078e0207 */
[----:B----4-:R-:W-:Y:S02]  /*38f0*/  IMAD R17, R7, R0, R16 ;  /* 0x0000000007117224 */ /* 0x010fe400078e0210 */
[----:B0-----:R-:W-:-:S04]  /*3900*/  IMAD.WIDE R4, R15, 0x4, R4 ;  /* 0x000000040f047825 */ /* 0x001fc800078e0204 */
[----:B-----5:R-:W-:Y:S02]  /*3910*/  IMAD.WIDE R14, R17, 0x4, R2 ;  /* 0x00000004110e7825 */ /* 0x020fe400078e0202 */
[----:B------:R-:W3:Y:S04]  /*3920*/  LDG.E R17, desc[UR10][R8.64+0x400] ;  /* 0x0004000a08117981 */ /* 0x000ee8000c1e1900 */
[----:B------:R-:W3:Y:S04]  /*3930*/  LDG.E R4, desc[UR10][R4.64] ;  /* 0x0000000a04047981 */ /* 0x000ee8000c1e1900 */
[----:B------:R-:W3:Y:S02]  /*3940*/  LDG.E R15, desc[UR10][R14.64] ;  /* 0x0000000a0e0f7981 */ /* 0x000ee4000c1e1900 */
[----:B---3--:R-:W-:-:S05]  /*3950*/  FFMA R17, R4, R15, R17 ;  /* 0x0000000f04117223 */ /* 0x008fca0000000011 */
[----:B------:R0:W-:Y:S04]  /*3960*/  STG.E desc[UR10][R8.64+0x400], R17 ;  /* 0x0004001108007986 */ /* 0x0001e8000c10190a */
[----:B------:R-:W3:Y:S04]  /*3970*/  LDG.E R19, desc[UR10][R10.64+0x400] ;  /* 0x0004000a0a137981 */ /* 0x000ee8000c1e1900 */
[----:B------:R-:W4:Y:S01]  /*3980*/  LDG.E R18, desc[UR10][R12.64+0x400] ;  /* 0x0004000a0c127981 */ /* 0x000f22000c1e1900 */
[-C--:B---3--:R-:W-:Y:S02]  /*3990*/  IMAD R16, R19, R0.reuse, RZ ;  /* 0x0000000013107224 */ /* 0x088fe400078e02ff */
[----:B------:R-:W-:-:S03]  /*39a0*/  IMAD R19, R7, R0, R0 ;  /* 0x0000000007137224 */ /* 0x000fc600078e0200 */
[----:B------:R-:W-:Y:S01]  /*39b0*/  IADD3 R20, P1, PT, R7, R16, RZ ;  /* 0x0000001007147210 */ /* 0x000fe20007f3e0ff */
[----:B----4-:R-:W-:-:S03]  /*39c0*/  IMAD.IADD R21, R19, 0x1, R18 ;  /* 0x0000000113157824 */ /* 0x010fc600078e0212 */
[----:B--2---:R-:W-:Y:S01]  /*39d0*/  LEA.HI.X.SX32 R23, R16, RZ, 0x1, P1 ;  /* 0x000000ff10177211 */ /* 0x004fe200008f0eff */
[----:B------:R-:W-:Y:S01]  /*39e0*/  IMAD.WIDE R4, R21, 0x4, R2 ;  /* 0x0000000415047825 */ /* 0x000fe200078e0202 */
[----:B-1----:R-:W-:-:S04]  /*39f0*/  LEA R14, P1, R20, UR4, 0x2 ;  /* 0x00000004140e7c11 */ /* 0x002fc8000f8210ff */
[----:B------:R-:W-:Y:S01]  /*3a00*/  LEA.HI.X R15, R20, UR5, R23, 0x2, P1 ;  /* 0x00000005140f7c11 */ /* 0x000fe200088f1417 */
[----:B------:R-:W0:Y:S04]  /*3a10*/  LDG.E R4, desc[UR10][R4.64] ;  /* 0x0000000a04047981 */ /* 0x000e28000c1e1900 */
[----:B------:R-:W0:Y:S02]  /*3a20*/  LDG.E R14, desc[UR10][R14.64+0x4] ;  /* 0x0000040a0e0e7981 */ /* 0x000e24000c1e1900 */
[----:B0-----:R-:W-:-:S05]  /*3a30*/  FFMA R17, R14, R4, R17 ;  /* 0x000000040e117223 */ /* 0x001fca0000000011 */
[----:B------:R0:W-:Y:S04]  /*3a40*/  STG.E desc[UR10][R8.64+0x400], R17 ;  /* 0x0004001108007986 */ /* 0x0001e8000c10190a */
[----:B------:R-:W2:Y:S04]  /*3a50*/  LDG.E R21, desc[UR10][R10.64+0x400] ;  /* 0x0004000a0a157981 */ /* 0x000ea8000c1e1900 */
[----:B------:R-:W3:Y:S01]  /*3a60*/  LDG.E R18, desc[UR10][R12.64+0x400] ;  /* 0x0004000a0c127981 */ /* 0x000ee2000c1e1900 */
[-C--:B------:R-:W-:Y:S01]  /*3a70*/  IADD3 R19, PT, PT, R19, R0.reuse, RZ ;  /* 0x0000000013137210 */ /* 0x080fe20007ffe0ff */
[----:B--2---:R-:W-:-:S04]  /*3a80*/  IMAD R16, R21, R0, RZ ;  /* 0x0000000015107224 */ /* 0x004fc800078e02ff */
[----:B---3--:R-:W-:Y:S01]  /*3a90*/  IMAD.IADD R21, R19, 0x1, R18 ;  /* 0x0000000113157824 */ /* 0x008fe200078e0212 */
[----:B------:R-:W-:-:S03]  /*3aa0*/  IADD3 R20, P1, PT, R7, R16, RZ ;  /* 0x0000001007147210 */ /* 0x000fc60007f3e0ff */
[----:B------:R-:W-:Y:S01]  /*3ab0*/  IMAD.WIDE R14, R21, 0x4, R2 ;  /* 0x00000004150e7825 */ /* 0x000fe200078e0202 */
[----:B------:R-:W-:Y:S02]  /*3ac0*/  LEA.HI.X.SX32 R23, R16, RZ, 0x1, P1 ;  /* 0x000000ff10177211 */ /* 0x000fe400008f0eff */
[----:B------:R-:W-:-:S03]  /*3ad0*/  LEA R4, P1, R20, UR4, 0x2 ;  /* 0x0000000414047c11 */ /* 0x000fc6000f8210ff */
[----:B------:R-:W2:Y:S01]  /*3ae0*/  LDG.E R14, desc[UR10][R14.64] ;  /* 0x0000000a0e0e7981 */ /* 0x000ea2000c1e1900 */
        /* <DEDUP_REMOVED lines=18> */
.L_x_18:
[----:B------:R-:W-:Y:S05]  /*3c10*/  @!P0 EXIT ;  /* 0x000000000000894d */ /* 0x000fea0003800000 */
        /* <DEDUP_REMOVED lines=20> */
[-C--:B------:R-:W-:Y:S02]  /*3d60*/  IMAD R21, R7, R0.reuse, R0 ;  /* 0x0000000007157224 */ /* 0x080fe400078e0200 */
[----:B---3--:R-:W-:Y:S01]  /*3d70*/  IMAD R6, R19, R0, RZ ;  /* 0x0000000013067224 */ /* 0x008fe200078e02ff */
[----:B------:R-:W-:Y:S01]  /*3d80*/  SHF.R.S32.HI R19, RZ, 0x1f, R7 ;  /* 0x0000001fff137819 */ /* 0x000fe20000011407 */
[----:B-----5:R-:W-:-:S03]  /*3d90*/  IMAD.IADD R5, R21, 0x1, R16 ;  /* 0x0000000115057824 */ /* 0x020fc600078e0210 */
        /* <DEDUP_REMOVED lines=10> */
.L_x_19:
[----:B------:R-:W-:Y:S05]  /*3e40*/  @P1 EXIT ;  /* 0x000000000000194d */ /* 0x000fea0003800000 */
        /* <DEDUP_REMOVED lines=12> */
[----:B------:R-:W-:Y:S01]  /*3f10*/  STG.E desc[UR10][R8.64+0x400], R7 ;  /* 0x0004000708007986 */ /* 0x000fe2000c10190a */
[----:B------:R-:W-:Y:S05]  /*3f20*/  EXIT ;  /* 0x000000000000794d */ /* 0x000fea0003800000 */
.L_x_20:
[----:B------:R-:W-:-:S00]  /*3f30*/  BRA `(.L_x_20) ;  /* 0xfffffffc00fc7947 */ /* 0x000fc0000383ffff */
[----:B------:R-:W-:-:S00]  /*3f40*/  NOP ;  /* 0x0000000000007918 */ /* 0x000fc00000000000 */
        /* <DEDUP_REMOVED lines=11> */
.L_x_30:


//--------------------- .text._ZN3cub18CUB_300001_SM_10006detail8for_each13static_kernelINS2_12policy_hub_t12policy_500_tElN6thrust24THRUST_300001_SM_1000_NS8cuda_cub6__fill7functorINS7_6detail15normal_iteratorINS7_10device_ptrIiEEEEiEEEEvT0_T1_ --------------------------
	.section	.text._ZN3cub18CUB_300001_SM_10006detail8for_each13static_kernelINS2_12policy_hub_t12policy_500_tElN6thrust24THRUST_300001_SM_1000_NS8cuda_cub6__fill7functorINS7_6detail15normal_iteratorINS7_10device_ptrIiEEEEiEEEEvT0_T1_,"ax",@progbits
	.align	128
        .global         _ZN3cub18CUB_300001_SM_10006detail8for_each13static_kernelINS2_12policy_hub_t12policy_500_tElN6thrust24THRUST_300001_SM_1000_NS8cuda_cub6__fill7functorINS7_6detail15normal_iteratorINS7_10device_ptrIiEEEEiEEEEvT0_T1_
        .type           _ZN3cub18CUB_300001_SM_10006detail8for_each13static_kernelINS2_12policy_hub_t12policy_500_tElN6thrust24THRUST_300001_SM_1000_NS8cuda_cub6__fill7functorINS7_6detail15normal_iteratorINS7_10device_ptrIiEEEEiEEEEvT0_T1_,@function
        .size           _ZN3cub18CUB_300001_SM_10006detail8for_each13static_kernelINS2_12policy_hub_t12policy_500_tElN6thrust24THRUST_300001_SM_1000_NS8cuda_cub6__fill7functorINS7_6detail15normal_iteratorINS7_10device_ptrIiEEEEiEEEEvT0_T1_,(.L_x_31 - _ZN3cub18CUB_300001_SM_10006detail8for_each13static_kernelINS2_12policy_hub_t12policy_500_tElN6thrust24THRUST_300001_SM_1000_NS8cuda_cub6__fill7functorINS7_6detail15normal_iteratorINS7_10device_ptrIiEEEEiEEEEvT0_T1_)
        .other          _ZN3cub18CUB_300001_SM_10006detail8for_each13static_kernelINS2_12policy_hub_t12policy_500_tElN6thrust24THRUST_300001_SM_1000_NS8cuda_cub6__fill7functorINS7_6detail15normal_iteratorINS7_10device_ptrIiEEEEiEEEEvT0_T1_,@"STO_CUDA_ENTRY STV_DEFAULT"
_ZN3cub18CUB_300001_SM_10006detail8for_each13static_kernelINS2_12policy_hub_t12policy_500_tElN6thrust24THRUST_300001_SM_1000_NS8cuda_cub6__fill7functorINS7_6detail15normal_iteratorINS7_10device_ptrIiEEEEiEEEEvT0_T1_:
.text._ZN3cub18CUB_300001_SM_10006detail8for_each13static_kernelINS2_12policy_hub_t12policy_500_tElN6thrust24THRUST_300001_SM_1000_NS8cuda_cub6__fill7functorINS7_6detail15normal_iteratorINS7_10device_ptrIiEEEEiEEEEvT0_T1_:
        /* <DEDUP_REMOVED lines=10> */
[----:B------:R-:W0:Y:S01]  /*00a0*/  S2R R0, SR_TID.X ;  /* 0x0000000000007919 */ /* 0x000e220000002100 */
[----:B------:R-:W1:Y:S01]  /*00b0*/  LDCU.64 UR6, c[0x0][0x388] ;  /* 0x00007100ff0677ac */ /* 0x000e620008000a00 */
[----:B------:R-:W2:Y:S01]  /*00c0*/  LDC R5, c[0x0][0x390] ;  /* 0x0000e400ff057b82 */ /* 0x000ea20000000800 */
[----:B0-----:R-:W-:-:S05]  /*00d0*/  IADD3 R0, P0, PT, R0, UR4, RZ ;  /* 0x0000000400007c10 */ /* 0x001fca000ff1e0ff */
[----:B------:R-:W-:Y:S01]  /*00e0*/  IMAD.X R3, RZ, RZ, UR5, P0 ;  /* 0x00000005ff037e24 */ /* 0x000fe200080e06ff */
[----:B-1----:R-:W-:-:S04]  /*00f0*/  LEA R2, P0, R0, UR6, 0x2 ;  /* 0x0000000600027c11 */ /* 0x002fc8000f8010ff */
[----:B------:R-:W-:-:S05]  /*0100*/  LEA.HI.X R3, R0, UR7, R3, 0x2, P0 ;  /* 0x0000000700037c11 */ /* 0x000fca00080f1403 */
[----:B--2---:R-:W-:Y:S04]  /*0110*/  STG.E desc[UR8][R2.64], R5 ;  /* 0x0000000502007986 */ /* 0x004fe8000c101908 */
[----:B------:R-:W-:Y:S01]  /*0120*/  STG.E desc[UR8][R2.64+0x400], R5 ;  /* 0x0004000502007986 */ /* 0x000fe2000c101908 */
[----:B------:R-:W-:Y:S05]  /*0130*/  EXIT ;  /* 0x000000000000794d */ /* 0x000fea0003800000 */
.L_x_21:
[----:B------:R-:W0:Y:S01]  /*0140*/  S2R R0, SR_TID.X ;  /* 0x0000000000007919 */ /* 0x000e220000002100 */
[----:B------:R-:W-:Y:S01]  /*0150*/  USHF.R.S32.HI UR7, URZ, 0x1f, UR6 ;  /* 0x0000001fff077899 */ /* 0x000fe20008011406 */
[----:B------:R-:W1:Y:S05]  /*0160*/  LDCU.64 UR10, c[0x0][0x388] ;  /* 0x00007100ff0a77ac */ /* 0x000e6a0008000a00 */
[----:B------:R-:W-:Y:S02]  /*0170*/  IMAD.U32 R2, RZ, RZ, UR7 ;  /* 0x00000007ff027e24 */ /* 0x000fe4000f8e00ff */
[----:B------:R-:W-:Y:S01]  /*0180*/  IMAD.U32 R4, RZ, RZ, UR7 ;  /* 0x00000007ff047e24 */ /* 0x000fe2000f8e00ff */
[----:B0-----:R-:W-:-:S04]  /*0190*/  ISETP.LT.U32.AND P0, PT, R0, UR6, PT ;  /* 0x0000000600007c0c */ /* 0x001fc8000bf01070 */
[----:B------:R-:W-:Y:S01]  /*01a0*/  ISETP.GT.AND.EX P0, PT, R2, RZ, PT, P0 ;  /* 0x000000ff0200720c */ /* 0x000fe20003f04300 */
[C---:B------:R-:W-:Y:S01]  /*01b0*/  VIADD R2, R0.reuse, 0x100 ;  /* 0x0000010000027836 */ /* 0x040fe20000000000 */
[----:B------:R-:W-:-:S04]  /*01c0*/  IADD3 R0, P2, PT, R0, UR4, RZ ;  /* 0x0000000400007c10 */ /* 0x000fc8000ff5e0ff */
[----:B------:R-:W-:Y:S01]  /*01d0*/  ISETP.LT.U32.AND P1, PT, R2, UR6, PT ;  /* 0x0000000602007c0c */ /* 0x000fe2000bf21070 */
[----:B------:R-:W-:Y:S01]  /*01e0*/  IMAD.X R3, RZ, RZ, UR5, P2 ;  /* 0x00000005ff037e24 */ /* 0x000fe200090e06ff */
[----:B-1----:R-:W-:Y:S02]  /*01f0*/  LEA R2, P2, R0, UR10, 0x2 ;  /* 0x0000000a00027c11 */ /* 0x002fe4000f8410ff */
[----:B------:R-:W-:Y:S02]  /*0200*/  ISETP.GT.AND.EX P1, PT, R4, RZ, PT, P1 ;  /* 0x000000ff0400720c */ /* 0x000fe40003f24310 */
[----:B------:R-:W-:Y:S01]  /*0210*/  LEA.HI.X R3, R0, UR11, R3, 0x2, P2 ;  /* 0x0000000b00037c11 */ /* 0x000fe200090f1403 */
[----:B------:R-:W0:Y:S04]  /*0220*/  @P0 LDC R5, c[0x0][0x390] ;  /* 0x0000e400ff050b82 */ /* 0x000e280000000800 */
[----:B0-----:R0:W-:Y:S06]  /*0230*/  @P0 STG.E desc[UR8][R2.64], R5 ;  /* 0x0000000502000986 */ /* 0x0011ec000c101908 */
[----:B------:R-:W-:Y:S05]  /*0240*/  @!P1 EXIT ;  /* 0x000000000000994d */ /* 0x000fea0003800000 */
[----:B0-----:R-:W0:Y:S02]  /*0250*/  LDC R5, c[0x0][0x390] ;  /* 0x0000e400ff057b82 */ /* 0x001e240000000800 */
[----:B0-----:R-:W-:Y:S01]  /*0260*/  STG.E desc[UR8][R2.64+0x400], R5 ;  /* 0x0004000502007986 */ /* 0x001fe2000c101908 */
[----:B------:R-:W-:Y:S05]  /*0270*/  EXIT ;  /* 0x000000000000794d */ /* 0x000fea0003800000 */
.L_x_22:
        /* <DEDUP_REMOVED lines=16> */
.L_x_31:


//--------------------- .text._ZN3cub18CUB_300001_SM_10006detail8for_each13static_kernelINS2_12policy_hub_t12policy_500_tEmN6thrust24THRUST_300001_SM_1000_NS8cuda_cub20__uninitialized_fill7functorINS7_10device_ptrIiEEiEEEEvT0_T1_ --------------------------
	.section	.text._ZN3cub18CUB_300001_SM_10006detail8for_each13static_kernelINS2_12policy_hub_t12policy_500_tEmN6thrust24THRUST_300001_SM_1000_NS8cuda_cub20__uninitialized_fill7functorINS7_10device_ptrIiEEiEEEEvT0_T1_,"ax",@progbits
	.align	128
        .global         _ZN3cub18CUB_300001_SM_10006detail8for_each13static_kernelINS2_12policy_hub_t12policy_500_tEmN6thrust24THRUST_300001_SM_1000_NS8cuda_cub20__uninitialized_fill7functorINS7_10device_ptrIiEEiEEEEvT0_T1_
        .type           _ZN3cub18CUB_300001_SM_10006detail8for_each13static_kernelINS2_12policy_hub_t12policy_500_tEmN6thrust24THRUST_300001_SM_1000_NS8cuda_cub20__uninitialized_fill7functorINS7_10device_ptrIiEEiEEEEvT0_T1_,@function
        .size           _ZN3cub18CUB_300001_SM_10006detail8for_each13static_kernelINS2_12policy_hub_t12policy_500_tEmN6thrust24THRUST_300001_SM_1000_NS8cuda_cub20__uninitialized_fill7functorINS7_10device_ptrIiEEiEEEEvT0_T1_,(.L_x_32 - _ZN3cub18CUB_300001_SM_10006detail8for_each13static_kernelINS2_12policy_hub_t12policy_500_tEmN6thrust24THRUST_300001_SM_1000_NS8cuda_cub20__uninitialized_fill7functorINS7_10device_ptrIiEEiEEEEvT0_T1_)
        .other          _ZN3cub18CUB_300001_SM_10006detail8for_each13static_kernelINS2_12policy_hub_t12policy_500_tEmN6thrust24THRUST_300001_SM_1000_NS8cuda_cub20__uninitialized_fill7functorINS7_10device_ptrIiEEiEEEEvT0_T1_,@"STO_CUDA_ENTRY STV_DEFAULT"
_ZN3cub18CUB_300001_SM_10006detail8for_each13static_kernelINS2_12policy_hub_t12policy_500_tEmN6thrust24THRUST_300001_SM_1000_NS8cuda_cub20__uninitialized_fill7functorINS7_10device_ptrIiEEiEEEEvT0_T1_:
.text._ZN3cub18CUB_300001_SM_10006detail8for_each13static_kernelINS2_12policy_hub_t12policy_500_tEmN6thrust24THRUST_300001_SM_1000_NS8cuda_cub20__uninitialized_fill7functorINS7_10device_ptrIiEEiEEEEvT0_T1_:
        /* <DEDUP_REMOVED lines=8> */
[----:B------:R-:W-:-:S09]  /*0080*/  UISETP.GE.U32.AND.EX UP0, UPT, UR7, URZ, UPT, UP0 ;  /* 0x000000ff0700728c */ /* 0x000fd2000bf06100 */
        /* <DEDUP_REMOVED lines=11> */
.L_x_23:
[----:B------:R-:W0:Y:S01]  /*0140*/  S2R R0, SR_TID.X ;  /* 0x0000000000007919 */ /* 0x000e220000002100 */
[----:B------:R-:W-:Y:S01]  /*0150*/  IMAD.U32 R2, RZ, RZ, UR7 ;  /* 0x00000007ff027e24 */ /* 0x000fe2000f8e00ff */
[----:B------:R-:W1:Y:S01]  /*0160*/  LDCU.64 UR10, c[0x0][0x388] ;  /* 0x00007100ff0a77ac */ /* 0x000e620008000a00 */
[----:B------:R-:W-:Y:S01]  /*0170*/  IMAD.U32 R4, RZ, RZ, UR7 ;  /* 0x00000007ff047e24 */ /* 0x000fe2000f8e00ff */
[----:B0-----:R-:W-:-:S04]  /*0180*/  ISETP.LT.U32.AND P0, PT, R0, UR6, PT ;  /* 0x0000000600007c0c */ /* 0x001fc8000bf01070 */
[----:B------:R-:W-:Y:S01]  /*0190*/  ISETP.GT.U32.AND.EX P0, PT, R2, RZ, PT, P0 ;  /* 0x000000ff0200720c */ /* 0x000fe20003f04100 */
[C---:B------:R-:W-:Y:S01]  /*01a0*/  VIADD R2, R0.reuse, 0x100 ;  /* 0x0000010000027836 */ /* 0x040fe20000000000 */
[----:B------:R-:W-:-:S04]  /*01b0*/  IADD3 R0, P2, PT, R0, UR4, RZ ;  /* 0x0000000400007c10 */ /* 0x000fc8000ff5e0ff */
[----:B------:R-:W-:Y:S01]  /*01c0*/  ISETP.LT.U32.AND P1, PT, R2, UR6, PT ;  /* 0x0000000602007c0c */ /* 0x000fe2000bf21070 */
[----:B------:R-:W-:Y:S01]  /*01d0*/  IMAD.X R3, RZ, RZ, UR5, P2 ;  /* 0x00000005ff037e24 */ /* 0x000fe200090e06ff */
[----:B-1----:R-:W-:Y:S02]  /*01e0*/  LEA R2, P2, R0, UR10, 0x2 ;  /* 0x0000000a00027c11 */ /* 0x002fe4000f8410ff */
[----:B------:R-:W-:Y:S02]  /*01f0*/  ISETP.GT.U32.AND.EX P1, PT, R4, RZ, PT, P1 ;  /* 0x000000ff0400720c */ /* 0x000fe40003f24110 */
[----:B------:R-:W-:Y:S01]  /*0200*/  LEA.HI.X R3, R0, UR11, R3, 0x2, P2 ;  /* 0x0000000b00037c11 */ /* 0x000fe200090f1403 */
[----:B------:R-:W0:Y:S04]  /*0210*/  @P0 LDC R5, c[0x0][0x390] ;  /* 0x0000e400ff050b82 */ /* 0x000e280000000800 */
[----:B0-----:R0:W-:Y:S06]  /*0220*/  @P0 STG.E desc[UR8][R2.64], R5 ;  /* 0x0000000502000986 */ /* 0x0011ec000c101908 */
[----:B------:R-:W-:Y:S05]  /*0230*/  @!P1 EXIT ;  /* 0x000000000000994d */ /* 0x000fea0003800000 */
[----:B0-----:R-:W0:Y:S02]  /*0240*/  LDC R5, c[0x0][0x390] ;  /* 0x0000e400ff057b82 */ /* 0x001e240000000800 */
[----:B0-----:R-:W-:Y:S01]  /*0250*/  STG.E desc[UR8][R2.64+0x400], R5 ;  /* 0x0004000502007986 */ /* 0x001fe2000c101908 */
[----:B------:R-:W-:Y:S05]  /*0260*/  EXIT ;  /* 0x000000000000794d */ /* 0x000fea0003800000 */
.L_x_24:
        /* <DEDUP_REMOVED lines=9> */
.L_x_32:


//--------------------- .text._ZN3cub18CUB_300001_SM_10006detail8for_each13static_kernelINS2_12policy_hub_t12policy_500_tEmN6thrust24THRUST_300001_SM_1000_NS8cuda_cub6__fill7functorINS7_6detail15normal_iteratorINS7_10device_ptrIiEEEEiEEEEvT0_T1_ --------------------------
	.section	.text._ZN3cub18CUB_300001_SM_10006detail8for_each13static_kernelINS2_12policy_hub_t12policy_500_tEmN6thrust24THRUST_300001_SM_1000_NS8cuda_cub6__fill7functorINS7_6detail15normal_iteratorINS7_10device_ptrIiEEEEiEEEEvT0_T1_,"ax",@progbits
	.align	128
        .global         _ZN3cub18CUB_300001_SM_10006detail8for_each13static_kernelINS2_12policy_hub_t12policy_500_tEmN6thrust24THRUST_300001_SM_1000_NS8cuda_cub6__fill7functorINS7_6detail15normal_iteratorINS7_10device_ptrIiEEEEiEEEEvT0_T1_
        .type           _ZN3cub18CUB_300001_SM_10006detail8for_each13static_kernelINS2_12policy_hub_t12policy_500_tEmN6thrust24THRUST_300001_SM_1000_NS8cuda_cub6__fill7functorINS7_6detail15normal_iteratorINS7_10device_ptrIiEEEEiEEEEvT0_T1_,@function
        .size           _ZN3cub18CUB_300001_SM_10006detail8for_each13static_kernelINS2_12policy_hub_t12policy_500_tEmN6thrust24THRUST_300001_SM_1000_NS8cuda_cub6__fill7functorINS7_6detail15normal_iteratorINS7_10device_ptrIiEEEEiEEEEvT0_T1_,(.L_x_33 - _ZN3cub18CUB_300001_SM_10006detail8for_each13static_kernelINS2_12policy_hub_t12policy_500_tEmN6thrust24THRUST_300001_SM_1000_NS8cuda_cub6__fill7functorINS7_6detail15normal_iteratorINS7_10device_ptrIiEEEEiEEEEvT0_T1_)
        .other          _ZN3cub18CUB_300001_SM_10006detail8for_each13static_kernelINS2_12policy_hub_t12policy_500_tEmN6thrust24THRUST_300001_SM_1000_NS8cuda_cub6__fill7functorINS7_6detail15normal_iteratorINS7_10device_ptrIiEEEEiEEEEvT0_T1_,@"STO_CUDA_ENTRY STV_DEFAULT"
_ZN3cub18CUB_300001_SM_10006detail8for_each13static_kernelINS2_12policy_hub_t12policy_500_tEmN6thrust24THRUST_300001_SM_1000_NS8cuda_cub6__fill7functorINS7_6detail15normal_iteratorINS7_10device_ptrIiEEEEiEEEEvT0_T1_:
.text._ZN3cub18CUB_300001_SM_10006detail8for_each13static_kernelINS2_12policy_hub_t12policy_500_tEmN6thrust24THRUST_300001_SM_1000_NS8cuda_cub6__fill7functorINS7_6detail15normal_iteratorINS7_10device_ptrIiEEEEiEEEEvT0_T1_:
        /* <DEDUP_REMOVED lines=20> */
.L_x_25:
        /* <DEDUP_REMOVED lines=19> */
.L_x_26:
        /* <DEDUP_REMOVED lines=9> */
.L_x_33:


//--------------------- .text._ZN3cub18CUB_300001_SM_10006detail8for_each13static_kernelINS2_12policy_hub_t12policy_500_tEmN6thrust24THRUST_300001_SM_1000_NS8cuda_cub20__uninitialized_fill7functorINS7_10device_ptrIfEEfEEEEvT0_T1_ --------------------------
	.section	.text._ZN3cub18CUB_300001_SM_10006detail8for_each13static_kernelINS2_12policy_hub_t12policy_500_tEmN6thrust24THRUST_300001_SM_1000_NS8cuda_cub20__uninitialized_fill7functorINS7_10device_ptrIfEEfEEEEvT0_T1_,"ax",@progbits
	.align	128
        .global         _ZN3cub18CUB_300001_SM_10006detail8for_each13static_kernelINS2_12policy_hub_t12policy_500_tEmN6thrust24THRUST_300001_SM_1000_NS8cuda_cub20__uninitialized_fill7functorINS7_10device_ptrIfEEfEEEEvT0_T1_
        .type           _ZN3cub18CUB_300001_SM_10006detail8for_each13static_kernelINS2_12policy_hub_t12policy_500_tEmN6thrust24THRUST_300001_SM_1000_NS8cuda_cub20__uninitialized_fill7functorINS7_10device_ptrIfEEfEEEEvT0_T1_,@function
        .size           _ZN3cub18CUB_300001_SM_10006detail8for_each13static_kernelINS2_12policy_hub_t12policy_500_tEmN6thrust24THRUST_300001_SM_1000_NS8cuda_cub20__uninitialized_fill7functorINS7_10device_ptrIfEEfEEEEvT0_T1_,(.L_x_34 - _ZN3cub18CUB_300001_SM_10006detail8for_each13static_kernelINS2_12policy_hub_t12policy_500_tEmN6thrust24THRUST_300001_SM_1000_NS8cuda_cub20__uninitialized_fill7functorINS7_10device_ptrIfEEfEEEEvT0_T1_)
        .other          _ZN3cub18CUB_300001_SM_10006detail8for_each13static_kernelINS2_12policy_hub_t12policy_500_tEmN6thrust24THRUST_300001_SM_1000_NS8cuda_cub20__uninitialized_fill7functorINS7_10device_ptrIfEEfEEEEvT0_T1_,@"STO_CUDA_ENTRY STV_DEFAULT"
_ZN3cub18CUB_300001_SM_10006detail8for_each13static_kernelINS2_12policy_hub_t12policy_500_tEmN6thrust24THRUST_300001_SM_1000_NS8cuda_cub20__uninitialized_fill7functorINS7_10device_ptrIfEEfEEEEvT0_T1_:
.text._ZN3cub18CUB_300001_SM_10006detail8for_each13static_kernelINS2_12policy_hub_t12policy_500_tEmN6thrust24THRUST_300001_SM_1000_NS8cuda_cub20__uninitialized_fill7functorINS7_10device_ptrIfEEfEEEEvT0_T1_:
        /* <DEDUP_REMOVED lines=20> */
.L_x_27:
        /* <DEDUP_REMOVED lines=19> */
.L_x_28:
        /* <DEDUP_REMOVED lines=9> */
.L_x_34:


//--------------------- .text._ZN3cub18CUB_300001_SM_10006detail11EmptyKernelIvEEvv --------------------------
	.section	.text._ZN3cub18CUB_300001_SM_10006detail11EmptyKernelIvEEvv,"ax",@progbits
	.align	128
        .global         _ZN3cub18CUB_300001_SM_10006detail11EmptyKernelIvEEvv
        .type           _ZN3cub18CUB_300001_SM_10006detail11EmptyKernelIvEEvv,@function
        .size           _ZN3cub18CUB_300001_SM_10006detail11EmptyKernelIvEEvv,(.L_x_35 - _ZN3cub18CUB_300001_SM_10006detail11EmptyKernelIvEEvv)
        .other          _ZN3cub18CUB_300001_SM_10006detail11EmptyKernelIvEEvv,@"STO_CUDA_ENTRY STV_DEFAULT"
_ZN3cub18CUB_300001_SM_10006detail11EmptyKernelIvEEvv:
.text._ZN3cub18CUB_300001_SM_10006detail11EmptyKernelIvEEvv:
[----:B------:R-:W-:Y:S01]  /*0000*/  LDC R1, c[0x0][0x37c] ;  /* 0x0000df00ff017b82 */ /* 0x000fe20000000800 */
[----:B------:R-:W-:Y:S05]  /*0010*/  EXIT ;  /* 0x000000000000794d */ /* 0x000fea0003800000 */
.L_x_29:
        /* <DEDUP_REMOVED lines=14> */
.L_x_35:


//--------------------- .nv.shared.reserved.0     --------------------------
	.section	.nv.shared.reserved.0,"aw",@nobits
	.weak		__nv_reservedSMEM_offset_0_alias
	.size		__nv_reservedSMEM_offset_0_alias, 0, 64
	.other		__nv_reservedSMEM_offset_0_alias,@"STO_CUDA_RESERVED_SHARED STV_DEFAULT"
__nv_reservedSMEM_offset_0_alias:
	.zero		0
	.zero		64


//--------------------- .nv.global                --------------------------
	.section	.nv.global,"aw",@nobits
.nv.global:
	.type		_ZN34_INTERNAL_34ef58b4_4_k_cu_5e56d1e06thrust24THRUST_300001_SM_1000_NS3seqE,@object
	.size		_ZN34_INTERNAL_34ef58b4_4_k_cu_5e56d1e06thrust24THRUST_300001_SM_1000_NS3seqE,(_ZN34_INTERNAL_34ef58b4_4_k_cu_5e56d1e04cuda3std3__48in_placeE - _ZN34_INTERNAL_34ef58b4_4_k_cu_5e56d1e06thrust24THRUST_300001_SM_1000_NS3seqE)
_ZN34_INTERNAL_34ef58b4_4_k_cu_5e56d1e06thrust24THRUST_300001_SM_1000_NS3seqE:
	.zero		1
	.type		_ZN34_INTERNAL_34ef58b4_4_k_cu_5e56d1e04cuda3std3__48in_placeE,@object
	.size		_ZN34_INTERNAL_34ef58b4_4_k_cu_5e56d1e04cuda3std3__48in_placeE,(_ZN34_INTERNAL_34ef58b4_4_k_cu_5e56d1e04cuda3std6ranges3__45__cpo4sizeE - _ZN34_INTERNAL_34ef58b4_4_k_cu_5e56d1e04cuda3std3__48in_placeE)
_ZN34_INTERNAL_34ef58b4_4_k_cu_5e56d1e04cuda3std3__48in_placeE:
	.zero		1
	.type		_ZN34_INTERNAL_34ef58b4_4_k_cu_5e56d1e04cuda3std6ranges3__45__cpo4sizeE,@object
	.size		_ZN34_INTERNAL_34ef58b4_4_k_cu_5e56d1e04cuda3std6ranges3__45__cpo4sizeE,(_ZN34_INTERNAL_34ef58b4_4_k_cu_5e56d1e06thrust24THRUST_300001_SM_1000_NS12placeholders2_3E - _ZN34_INTERNAL_34ef58b4_4_k_cu_5e56d1e04cuda3std6ranges3__45__cpo4sizeE)
_ZN34_INTERNAL_34ef58b4_4_k_cu_5e56d1e04cuda3std6ranges3__45__cpo4sizeE:
	.zero		1
	.type		_ZN34_INTERNAL_34ef58b4_4_k_cu_5e56d1e06thrust24THRUST_300001_SM_1000_NS12placeholders2_3E,@object
	.size		_ZN34_INTERNAL_34ef58b4_4_k_cu_5e56d1e06thrust24THRUST_300001_SM_1000_NS12placeholders2_3E,(_ZN34_INTERNAL_34ef58b4_4_k_cu_5e56d1e04cuda3std3__45__cpo6cbeginE - _ZN34_INTERNAL_34ef58b4_4_k_cu_5e56d1e06thrust24THRUST_300001_SM_1000_NS12placeholders2_3E)
_ZN34_INTERNAL_34ef58b4_4_k_cu_5e56d1e06thrust24THRUST_300001_SM_1000_NS12placeholders2_3E:
	.zero		1
	.type		_ZN34_INTERNAL_34ef58b4_4_k_cu_5e56d1e04cuda3std3__45__cpo6cbeginE,@object
	.size		_ZN34_INTERNAL_34ef58b4_4_k_cu_5e56d1e04cuda3std3__45__cpo6cbeginE,(_ZN34_INTERNAL_34ef58b4_4_k_cu_5e56d1e04cuda3std6ranges3__45__cpo6cbeginE - _ZN34_INTERNAL_34ef58b4_4_k_cu_5e56d1e04cuda3std3__45__cpo6cbeginE)
_ZN34_INTERNAL_34ef58b4_4_k_cu_5e56d1e04cuda3std3__45__cpo6cbeginE:
	.zero		1
	.type		_ZN34_INTERNAL_34ef58b4_4_k_cu_5e56d1e04cuda3std6ranges3__45__cpo6cbeginE,@object
	.size		_ZN34_INTERNAL_34ef58b4_4_k_cu_5e56d1e04cuda3std6ranges3__45__cpo6cbeginE,(_ZN34_INTERNAL_34ef58b4_4_k_cu_5e56d1e06thrust24THRUST_300001_SM_1000_NS12placeholders2_7E - _ZN34_INTERNAL_34ef58b4_4_k_cu_5e56d1e04cuda3std6ranges3__45__cpo6cbeginE)
_ZN34_INTERNAL_34ef58b4_4_k_cu_5e56d1e04cuda3std6ranges3__45__cpo6cbeginE:
	.zero		1
	.type		_ZN34_INTERNAL_34ef58b4_4_k_cu_5e56d1e06thrust24THRUST_300001_SM_1000_NS12placeholders2_7E,@object
	.size		_ZN34_INTERNAL_34ef58b4_4_k_cu_5e56d1e06thrust24THRUST_300001_SM_1000_NS12placeholders2_7E,(_ZN34_INTERNAL_34ef58b4_4_k_cu_5e56d1e04cuda3std3__45__cpo7crbeginE - _ZN34_INTERNAL_34ef58b4_4_k_cu_5e56d1e06thrust24THRUST_300001_SM_1000_NS12placeholders2_7E)
_ZN34_INTERNAL_34ef58b4_4_k_cu_5e56d1e06thrust24THRUST_300001_SM_1000_NS12placeholders2_7E:
	.zero		1
	.type		_ZN34_INTERNAL_34ef58b4_4_k_cu_5e56d1e04cuda3std3__45__cpo7crbeginE,@object
	.size		_ZN34_INTERNAL_34ef58b4_4_k_cu_5e56d1e04cuda3std3__45__cpo7crbeginE,(_ZN34_INTERNAL_34ef58b4_4_k_cu_5e56d1e04cuda3std6ranges3__45__cpo4nextE - _ZN34_INTERNAL_34ef58b4_4_k_cu_5e56d1e04cuda3std3__45__cpo7crbeginE)
_ZN34_INTERNAL_34ef58b4_4_k_cu_5e56d1e04cuda3std3__45__cpo7crbeginE:
	.zero		1
	.type		_ZN34_INTERNAL_34ef58b4_4_k_cu_5e56d1e04cuda3std6ranges3__45__cpo4nextE,@object
	.size		_ZN34_INTERNAL_34ef58b4_4_k_cu_5e56d1e04cuda3std6ranges3__45__cpo4nextE,(_ZN34_INTERNAL_34ef58b4_4_k_cu_5e56d1e04cuda3std6ranges3__45__cpo4swapE - _ZN34_INTERNAL_34ef58b4_4_k_cu_5e56d1e04cuda3std6ranges3__45__cpo4nextE)
_ZN34_INTERNAL_34ef58b4_4_k_cu_5e56d1e04cuda3std6ranges3__45__cpo4nextE:
	.zero		1
	.type		_ZN34_INTERNAL_34ef58b4_4_k_cu_5e56d1e04cuda3std6ranges3__45__cpo4swapE,@object
	.size		_ZN34_INTERNAL_34ef58b4_4_k_cu_5e56d1e04cuda3std6ranges3__45__cpo4swapE,(_ZN34_INTERNAL_34ef58b4_4_k_cu_5e56d1e06thrust24THRUST_300001_SM_1000_NS8cuda_cub10par_nosyncE - _ZN34_INTERNAL_34ef58b4_4_k_cu_5e56d1e04cuda3std6ranges3__45__cpo4swapE)
_ZN34_INTERNAL_34ef58b4_4_k_cu_5e56d1e04cuda3std6ranges3__45__cpo4swapE:
	.zero		1
	.type		_ZN34_INTERNAL_34ef58b4_4_k_cu_5e56d1e06thrust24THRUST_300001_SM_1000_NS8cuda_cub10par_nosyncE,@object
	.size		_ZN34_INTERNAL_34ef58b4_4_k_cu_5e56d1e06thrust24THRUST_300001_SM_1000_NS8cuda_cub10par_nosyncE,(_ZN34_INTERNAL_34ef58b4_4_k_cu_5e56d1e06thrust24THRUST_300001_SM_1000_NS12placeholders2_9E - _ZN34_INTERNAL_34ef58b4_4_k_cu_5e56d1e06thrust24THRUST_300001_SM_1000_NS8cuda_cub10par_nosyncE)
_ZN34_INTERNAL_34ef58b4_4_k_cu_5e56d1e06thrust24THRUST_300001_SM_1000_NS8cuda_cub10par_nosyncE:
	.zero		1
	.type		_ZN34_INTERNAL_34ef58b4_4_k_cu_5e56d1e06thrust24THRUST_300001_SM_1000_NS12placeholders2_9E,@object
	.size		_ZN34_INTERNAL_34ef58b4_4_k_cu_5e56d1e06thrust24THRUST_300001_SM_1000_NS12placeholders2_9E,(_ZN34_INTERNAL_34ef58b4_4_k_cu_5e56d1e04cuda3std3__436_GLOBAL__N__34ef58b4_4_k_cu_5e56d1e06ignoreE - _ZN34_INTERNAL_34ef58b4_4_k_cu_5e56d1e06thrust24THRUST_300001_SM_1000_NS12placeholders2_9E)
_ZN34_INTERNAL_34ef58b4_4_k_cu_5e56d1e06thrust24THRUST_300001_SM_1000_NS12placeholders2_9E:
	.zero		1
	.type		_ZN34_INTERNAL_34ef58b4_4_k_cu_5e56d1e04cuda3std3__436_GLOBAL__N__34ef58b4_4_k_cu_5e56d1e06ignoreE,@object
	.size		_ZN34_INTERNAL_34ef58b4_4_k_cu_5e56d1e04cuda3std3__436_GLOBAL__N__34ef58b4_4_k_cu_5e56d1e06ignoreE,(_ZN34_INTERNAL_34ef58b4_4_k_cu_5e56d1e04cuda3std6ranges3__45__cpo4dataE - _ZN34_INTERNAL_34ef58b4_4_k_cu_5e56d1e04cuda3std3__436_GLOBAL__N__34ef58b4_4_k_cu_5e56d1e06ignoreE)
_ZN34_INTERNAL_34ef58b4_4_k_cu_5e56d1e04cuda3std3__436_GLOBAL__N__34ef58b4_4_k_cu_5e56d1e06ignoreE:
	.zero		1
	.type		_ZN34_INTERNAL_34ef58b4_4_k_cu_5e56d1e04cuda3std6ranges3__45__cpo4dataE,@object
	.size		_ZN34_INTERNAL_34ef58b4_4_k_cu_5e56d1e04cuda3std6ranges3__45__cpo4dataE,(_ZN34_INTERNAL_34ef58b4_4_k_cu_5e56d1e06thrust24THRUST_300001_SM_1000_NS12placeholders2_1E - _ZN34_INTERNAL_34ef58b4_4_k_cu_5e56d1e04cuda3std6ranges3__45__cpo4dataE)
_ZN34_INTERNAL_34ef58b4_4_k_cu_5e56d1e04cuda3std6ranges3__45__cpo4dataE:
	.zero		1
	.type		_ZN34_INTERNAL_34ef58b4_4_k_cu_5e56d1e06thrust24THRUST_300001_SM_1000_NS12placeholders2_1E,@object
	.size		_ZN34_INTERNAL_34ef58b4_4_k_cu_5e56d1e06thrust24THRUST_300001_SM_1000_NS12placeholders2_1E,(_ZN34_INTERNAL_34ef58b4_4_k_cu_5e56d1e04cuda3std3__45__cpo5beginE - _ZN34_INTERNAL_34ef58b4_4_k_cu_5e56d1e06thrust24THRUST_300001_SM_1000_NS12placeholders2_1E)
_ZN34_INTERNAL_34ef58b4_4_k_cu_5e56d1e06thrust24THRUST_300001_SM_1000_NS12placeholders2_1E:
	.zero		1
	.type		_ZN34_INTERNAL_34ef58b4_4_k_cu_5e56d1e04cuda3std3__45__cpo5beginE,@object
	.size		_ZN34_INTERNAL_34ef58b4_4_k_cu_5e56d1e04cuda3std3__45__cpo5beginE,(_ZN34_INTERNAL_34ef58b4_4_k_cu_5e56d1e04cuda3std6ranges3__45__cpo5beginE - _ZN34_INTERNAL_34ef58b4_4_k_cu_5e56d1e04cuda3std3__45__cpo5beginE)
_ZN34_INTERNAL_34ef58b4_4_k_cu_5e56d1e04cuda3std3__45__cpo5beginE:
	.zero		1
	.type		_ZN34_INTERNAL_34ef58b4_4_k_cu_5e56d1e04cuda3std6ranges3__45__cpo5beginE,@object
	.size		_ZN34_INTERNAL_34ef58b4_4_k_cu_5e56d1e04cuda3std6ranges3__45__cpo5beginE,(_ZN34_INTERNAL_34ef58b4_4_k_cu_5e56d1e06thrust24THRUST_300001_SM_1000_NS12placeholders2_5E - _ZN34_INTERNAL_34ef58b4_4_k_cu_5e56d1e04cuda3std6ranges3__45__cpo5beginE)
_ZN34_INTERNAL_34ef58b4_4_k_cu_5e56d1e04cuda3std6ranges3__45__cpo5beginE:
	.zero		1
	.type		_ZN34_INTERNAL_34ef58b4_4_k_cu_5e56d1e06thrust24THRUST_300001_SM_1000_NS12placeholders2_5E,@object
	.size		_ZN34_INTERNAL_34ef58b4_4_k_cu_5e56d1e06thrust24THRUST_300001_SM_1000_NS12placeholders2_5E,(_ZN34_INTERNAL_34ef58b4_4_k_cu_5e56d1e04cuda3std3__45__cpo6rbeginE - _ZN34_INTERNAL_34ef58b4_4_k_cu_5e56d1e06thrust24THRUST_300001_SM_1000_NS12placeholders2_5E)
_ZN34_INTERNAL_34ef58b4_4_k_cu_5e56d1e06thrust24THRUST_300001_SM_1000_NS12placeholders2_5E:
	.zero		1
	.type		_ZN34_INTERNAL_34ef58b4_4_k_cu_5e56d1e04cuda3std3__45__cpo6rbeginE,@object
	.size		_ZN34_INTERNAL_34ef58b4_4_k_cu_5e56d1e04cuda3std3__45__cpo6rbeginE,(_ZN34_INTERNAL_34ef58b4_4_k_cu_5e56d1e04cuda3std6ranges3__45__cpo7advanceE - _ZN34_INTERNAL_34ef58b4_4_k_cu_5e56d1e04cuda3std3__45__cpo6rbeginE)
_ZN34_INTERNAL_34ef58b4_4_k_cu_5e56d1e04cuda3std3__45__cpo6rbeginE:
	.zero		1
	.type		_ZN34_INTERNAL_34ef58b4_4_k_cu_5e56d1e04cuda3std6ranges3__45__cpo7advanceE,@object
	.size		_ZN34_INTERNAL_34ef58b4_4_k_cu_5e56d1e04cuda3std6ranges3__45__cpo7advanceE,(_ZN34_INTERNAL_34ef58b4_4_k_cu_5e56d1e04cuda3std3__47nulloptE - _ZN34_INTERNAL_34ef58b4_4_k_cu_5e56d1e04cuda3std6ranges3__45__cpo7advanceE)
_ZN34_INTERNAL_34ef58b4_4_k_cu_5e56d1e04cuda3std6ranges3__45__cpo7advanceE:
	.zero		1
	.type		_ZN34_INTERNAL_34ef58b4_4_k_cu_5e56d1e04cuda3std3__47nulloptE,@object
	.size		_ZN34_INTERNAL_34ef58b4_4_k_cu_5e56d1e04cuda3std3__47nulloptE,(_ZN34_INTERNAL_34ef58b4_4_k_cu_5e56d1e04cuda3std6ranges3__45__cpo8distanceE - _ZN34_INTERNAL_34ef58b4_4_k_cu_5e56d1e04cuda3std3__47nulloptE)
_ZN34_INTERNAL_34ef58b4_4_k_cu_5e56d1e04cuda3std3__47nulloptE:
	.zero		1
	.type		_ZN34_INTERNAL_34ef58b4_4_k_cu_5e56d1e04cuda3std6ranges3__45__cpo8distanceE,@object
	.size		_ZN34_INTERNAL_34ef58b4_4_k_cu_5e56d1e04cuda3std6ranges3__45__cpo8distanceE,(_ZN34_INTERNAL_34ef58b4_4_k_cu_5e56d1e06thrust24THRUST_300001_SM_1000_NS12placeholders3_10E - _ZN34_INTERNAL_34ef58b4_4_k_cu_5e56d1e04cuda3std6ranges3__45__cpo8distanceE)
_ZN34_INTERNAL_34ef58b4_4_k_cu_5e56d1e04cuda3std6ranges3__45__cpo8distanceE:
	.zero		1
	.type		_ZN34_INTERNAL_34ef58b4_4_k_cu_5e56d1e06thrust24THRUST_300001_SM_1000_NS12placeholders3_10E,@object
	.size		_ZN34_INTERNAL_34ef58b4_4_k_cu_5e56d1e06thrust24THRUST_300001_SM_1000_NS12placeholders3_10E,(_ZN34_INTERNAL_34ef58b4_4_k_cu_5e56d1e04cuda3std3__419piecewise_constructE - _ZN34_INTERNAL_34ef58b4_4_k_cu_5e56d1e06thrust24THRUST_300001_SM_1000_NS12placeholders3_10E)
_ZN34_INTERNAL_34ef58b4_4_k_cu_5e56d1e06thrust24THRUST_300001_SM_1000_NS12placeholders3_10E:
	.zero		1
	.type		_ZN34_INTERNAL_34ef58b4_4_k_cu_5e56d1e04cuda3std3__419piecewise_constructE,@object
	.size		_ZN34_INTERNAL_34ef58b4_4_k_cu_5e56d1e04cuda3std3__419piecewise_constructE,(_ZN34_INTERNAL_34ef58b4_4_k_cu_5e56d1e04cuda3std6ranges3__45__cpo5cdataE - _ZN34_INTERNAL_34ef58b4_4_k_cu_5e56d1e04cuda3std3__419piecewise_constructE)
_ZN34_INTERNAL_34ef58b4_4_k_cu_5e56d1e04cuda3std3__419piecewise_constructE:
	.zero		1
	.type		_ZN34_INTERNAL_34ef58b4_4_k_cu_5e56d1e04cuda3std6ranges3__45__cpo5cdataE,@object
	.size		_ZN34_INTERNAL_34ef58b4_4_k_cu_5e56d1e04cuda3std6ranges3__45__cpo5cdataE,(_ZN34_INTERNAL_34ef58b4_4_k_cu_5e56d1e06thrust24THRUST_300001_SM_1000_NS12placeholders2_2E - _ZN34_INTERNAL_34ef58b4_4_k_cu_5e56d1e04cuda3std6ranges3__45__cpo5cdataE)
_ZN34_INTERNAL_34ef58b4_4_k_cu_5e56d1e04cuda3std6ranges3__45__cpo5cdataE:
	.zero		1
	.type		_ZN34_INTERNAL_34ef58b4_4_k_cu_5e56d1e06thrust24THRUST_300001_SM_1000_NS12placeholders2_2E,@object
	.size		_ZN34_INTERNAL_34ef58b4_4_k_cu_5e56d1e06thrust24THRUST_300001_SM_1000_NS12placeholders2_2E,(_ZN34_INTERNAL_34ef58b4_4_k_cu_5e56d1e04cuda3std3__45__cpo3endE - _ZN34_INTERNAL_34ef58b4_4_k_cu_5e56d1e06thrust24THRUST_300001_SM_1000_NS12placeholders2_2E)
_ZN34_INTERNAL_34ef58b4_4_k_cu_5e56d1e06thrust24THRUST_300001_SM_1000_NS12placeholders2_2E:
	.zero		1
	.type		_ZN34_INTERNAL_34ef58b4_4_k_cu_5e56d1e04cuda3std3__45__cpo3endE,@object
	.size		_ZN34_INTERNAL_34ef58b4_4_k_cu_5e56d1e04cuda3std3__45__cpo3endE,(_ZN34_INTERNAL_34ef58b4_4_k_cu_5e56d1e04cuda3std6ranges3__45__cpo3endE - _ZN34_INTERNAL_34ef58b4_4_k_cu_5e56d1e04cuda3std3__45__cpo3endE)
_ZN34_INTERNAL_34ef58b4_4_k_cu_5e56d1e04cuda3std3__45__cpo3endE:
	.zero		1
	.type		_ZN34_INTERNAL_34ef58b4_4_k_cu_5e56d1e04cuda3std6ranges3__45__cpo3endE,@object
	.size		_ZN34_INTERNAL_34ef58b4_4_k_cu_5e56d1e04cuda3std6ranges3__45__cpo3endE,(_ZN34_INTERNAL_34ef58b4_4_k_cu_5e56d1e06thrust24THRUST_300001_SM_1000_NS12placeholders2_6E - _ZN34_INTERNAL_34ef58b4_4_k_cu_5e56d1e04cuda3std6ranges3__45__cpo3endE)
_ZN34_INTERNAL_34ef58b4_4_k_cu_5e56d1e04cuda3std6ranges3__45__cpo3endE:
	.zero		1
	.type		_ZN34_INTERNAL_34ef58b4_4_k_cu_5e56d1e06thrust24THRUST_300001_SM_1000_NS12placeholders2_6E,@object
	.size		_ZN34_INTERNAL_34ef58b4_4_k_cu_5e56d1e06thrust24THRUST_300001_SM_1000_NS12placeholders2_6E,(_ZN34_INTERNAL_34ef58b4_4_k_cu_5e56d1e04cuda3std3__45__cpo4rendE - _ZN34_INTERNAL_34ef58b4_4_k_cu_5e56d1e06thrust24THRUST_300001_SM_1000_NS12placeholders2_6E)
_ZN34_INTERNAL_34ef58b4_4_k_cu_5e56d1e06thrust24THRUST_300001_SM_1000_NS12placeholders2_6E:
	.zero		1
	.type		_ZN34_INTERNAL_34ef58b4_4_k_cu_5e56d1e04cuda3std3__45__cpo4rendE,@object
	.size		_ZN34_INTERNAL_34ef58b4_4_k_cu_5e56d1e04cuda3std3__45__cpo4rendE,(_ZN34_INTERNAL_34ef58b4_4_k_cu_5e56d1e04cuda3std6ranges3__45__cpo9iter_swapE - _ZN34_INTERNAL_34ef58b4_4_k_cu_5e56d1e04cuda3std3__45__cpo4rendE)
_ZN34_INTERNAL_34ef58b4_4_k_cu_5e56d1e04cuda3std3__45__cpo4rendE:
	.zero		1
	.type		_ZN34_INTERNAL_34ef58b4_4_k_cu_5e56d1e04cuda3std6ranges3__45__cpo9iter_swapE,@object
	.size		_ZN34_INTERNAL_34ef58b4_4_k_cu_5e56d1e04cuda3std6ranges3__45__cpo9iter_swapE,(_ZN34_INTERNAL_34ef58b4_4_k_cu_5e56d1e04cuda3std3__48unexpectE - _ZN34_INTERNAL_34ef58b4_4_k_cu_5e56d1e04cuda3std6ranges3__45__cpo9iter_swapE)
_ZN34_INTERNAL_34ef58b4_4_k_cu_5e56d1e04cuda3std6ranges3__45__cpo9iter_swapE:
	.zero		1
	.type		_ZN34_INTERNAL_34ef58b4_4_k_cu_5e56d1e04cuda3std3__48unexpectE,@object
	.size		_ZN34_INTERNAL_34ef58b4_4_k_cu_5e56d1e04cuda3std3__48unexpectE,(_ZN34_INTERNAL_34ef58b4_4_k_cu_5e56d1e06thrust24THRUST_300001_SM_1000_NS8cuda_cub3parE - _ZN34_INTERNAL_34ef58b4_4_k_cu_5e56d1e04cuda3std3__48unexpectE)
_ZN34_INTERNAL_34ef58b4_4_k_cu_5e56d1e04cuda3std3__48unexpectE:
	.zero		1
	.type		_ZN34_INTERNAL_34ef58b4_4_k_cu_5e56d1e06thrust24THRUST_300001_SM_1000_NS8cuda_cub3parE,@object
	.size		_ZN34_INTERNAL_34ef58b4_4_k_cu_5e56d1e06thrust24THRUST_300001_SM_1000_NS8cuda_cub3parE,(_ZN34_INTERNAL_34ef58b4_4_k_cu_5e56d1e06thrust24THRUST_300001_SM_1000_NS12placeholders2_4E - _ZN34_INTERNAL_34ef58b4_4_k_cu_5e56d1e06thrust24THRUST_300001_SM_1000_NS8cuda_cub3parE)
_ZN34_INTERNAL_34ef58b4_4_k_cu_5e56d1e06thrust24THRUST_300001_SM_1000_NS8cuda_cub3parE:
	.zero		1
	.type		_ZN34_INTERNAL_34ef58b4_4_k_cu_5e56d1e06thrust24THRUST_300001_SM_1000_NS12placeholders2_4E,@object
	.size		_ZN34_INTERNAL_34ef58b4_4_k_cu_5e56d1e06thrust24THRUST_300001_SM_1000_NS12placeholders2_4E,(_ZN34_INTERNAL_34ef58b4_4_k_cu_5e56d1e04cuda3std3__45__cpo4cendE - _ZN34_INTERNAL_34ef58b4_4_k_cu_5e56d1e06thrust24THRUST_300001_SM_1000_NS12placeholders2_4E)
_ZN34_INTERNAL_34ef58b4_4_k_cu_5e56d1e06thrust24THRUST_300001_SM_1000_NS12placeholders2_4E:
	.zero		1
	.type		_ZN34_INTERNAL_34ef58b4_4_k_cu_5e56d1e04cuda3std3__45__cpo4cendE,@object
	.size		_ZN34_INTERNAL_34ef58b4_4_k_cu_5e56d1e04cuda3std3__45__cpo4cendE,(_ZN34_INTERNAL_34ef58b4_4_k_cu_5e56d1e04cuda3std6ranges3__45__cpo4cendE - _ZN34_INTERNAL_34ef58b4_4_k_cu_5e56d1e04cuda3std3__45__cpo4cendE)
_ZN34_INTERNAL_34ef58b4_4_k_cu_5e56d1e04cuda3std3__45__cpo4cendE:
	.zero		1
	.type		_ZN34_INTERNAL_34ef58b4_4_k_cu_5e56d1e04cuda3std6ranges3__45__cpo4cendE,@object
	.size		_ZN34_INTERNAL_34ef58b4_4_k_cu_5e56d1e04cuda3std6ranges3__45__cpo4cendE,(_ZN34_INTERNAL_34ef58b4_4_k_cu_5e56d1e04cuda3std3__420unreachable_sentinelE - _ZN34_INTERNAL_34ef58b4_4_k_cu_5e56d1e04cuda3std6ranges3__45__cpo4cendE)
_ZN34_INTERNAL_34ef58b4_4_k_cu_5e56d1e04cuda3std6ranges3__45__cpo4cendE:
	.zero		1
	.type		_ZN34_INTERNAL_34ef58b4_4_k_cu_5e56d1e04cuda3std3__420unreachable_sentinelE,@object
	.size		_ZN34_INTERNAL_34ef58b4_4_k_cu_5e56d1e04cuda3std3__420unreachable_sentinelE,(_ZN34_INTERNAL_34ef58b4_4_k_cu_5e56d1e04cuda3std6ranges3__45__cpo5ssizeE - _ZN34_INTERNAL_34ef58b4_4_k_cu_5e56d1e04cuda3std3__420unreachable_sentinelE)
_ZN34_INTERNAL_34ef58b4_4_k_cu_5e56d1e04cuda3std3__420unreachable_sentinelE:
	.zero		1
	.type		_ZN34_INTERNAL_34ef58b4_4_k_cu_5e56d1e04cuda3std6ranges3__45__cpo5ssizeE,@object
	.size		_ZN34_INTERNAL_34ef58b4_4_k_cu_5e56d1e04cuda3std6ranges3__45__cpo5ssizeE,(_ZN34_INTERNAL_34ef58b4_4_k_cu_5e56d1e06thrust24THRUST_300001_SM_1000_NS12placeholders2_8E - _ZN34_INTERNAL_34ef58b4_4_k_cu_5e56d1e04cuda3std6ranges3__45__cpo5ssizeE)
_ZN34_INTERNAL_34ef58b4_4_k_cu_5e56d1e04cuda3std6ranges3__45__cpo5ssizeE:
	.zero		1
	.type		_ZN34_INTERNAL_34ef58b4_4_k_cu_5e56d1e06thrust24THRUST_300001_SM_1000_NS12placeholders2_8E,@object
	.size		_ZN34_INTERNAL_34ef58b4_4_k_cu_5e56d1e06thrust24THRUST_300001_SM_1000_NS12placeholders2_8E,(_ZN34_INTERNAL_34ef58b4_4_k_cu_5e56d1e04cuda3std3__45__cpo5crendE - _ZN34_INTERNAL_34ef58b4_4_k_cu_5e56d1e06thrust24THRUST_300001_SM_1000_NS12placeholders2_8E)
_ZN34_INTERNAL_34ef58b4_4_k_cu_5e56d1e06thrust24THRUST_300001_SM_1000_NS12placeholders2_8E:
	.zero		1
	.type		_ZN34_INTERNAL_34ef58b4_4_k_cu_5e56d1e04cuda3std3__45__cpo5crendE,@object
	.size		_ZN34_INTERNAL_34ef58b4_4_k_cu_5e56d1e04cuda3std3__45__cpo5crendE,(_ZN34_INTERNAL_34ef58b4_4_k_cu_5e56d1e04cuda3std6ranges3__45__cpo4prevE - _ZN34_INTERNAL_34ef58b4_4_k_cu_5e56d1e04cuda3std3__45__cpo5crendE)
_ZN34_INTERNAL_34ef58b4_4_k_cu_5e56d1e04cuda3std3__45__cpo5crendE:
	.zero		1
	.type		_ZN34_INTERNAL_34ef58b4_4_k_cu_5e56d1e04cuda3std6ranges3__45__cpo4prevE,@object
	.size		_ZN34_INTERNAL_34ef58b4_4_k_cu_5e56d1e04cuda3std6ranges3__45__cpo4prevE,(_ZN34_INTERNAL_34ef58b4_4_k_cu_5e56d1e04cuda3std6ranges3__45__cpo9iter_moveE - _ZN34_INTERNAL_34ef58b4_4_k_cu_5e56d1e04cuda3std6ranges3__45__cpo4prevE)
_ZN34_INTERNAL_34ef58b4_4_k_cu_5e56d1e04cuda3std6ranges3__45__cpo4prevE:
	.zero		1
	.type		_ZN34_INTERNAL_34ef58b4_4_k_cu_5e56d1e04cuda3std6ranges3__45__cpo9iter_moveE,@object
	.size		_ZN34_INTERNAL_34ef58b4_4_k_cu_5e56d1e04cuda3std6ranges3__45__cpo9iter_moveE,(_ZN34_INTERNAL_34ef58b4_4_k_cu_5e56d1e06thrust24THRUST_300001_SM_1000_NS6system6detail10sequential3seqE - _ZN34_INTERNAL_34ef58b4_4_k_cu_5e56d1e04cuda3std6ranges3__45__cpo9iter_moveE)
_ZN34_INTERNAL_34ef58b4_4_k_cu_5e56d1e04cuda3std6ranges3__45__cpo9iter_moveE:
	.zero		1
	.type		_ZN34_INTERNAL_34ef58b4_4_k_cu_5e56d1e06thrust24THRUST_300001_SM_1000_NS6system6detail10sequential3seqE,@object
	.size		_ZN34_INTERNAL_34ef58b4_4_k_cu_5e56d1e06thrust24THRUST_300001_SM_1000_NS6system6detail10sequential3seqE,(.L_31 - _ZN34_INTERNAL_34ef58b4_4_k_cu_5e56d1e06thrust24THRUST_300001_SM_1000_NS6system6detail10sequential3seqE)
_ZN34_INTERNAL_34ef58b4_4_k_cu_5e56d1e06thrust24THRUST_300001_SM_1000_NS6system6detail10sequential3seqE:
	.zero		1
.L_31:


//--------------------- .nv.constant0._ZN3cub18CUB_300001_SM_10006detail8for_each13static_kernelINS2_12policy_hub_t12policy_500_tElNS2_12op_wrapper_tIl11matrix_multN6thrust24THRUST_300001_SM_1000_NS12zip_iteratorIN4cuda3std3__45tupleIJNS9_6detail15normal_iteratorINS9_10device_ptrIfEEEENSG_INSH_IiEEEESL_EEEEEEEEEvT0_T1_ --------------------------
	.section	.nv.constant0._ZN3cub18CUB_300001_SM_10006detail8for_each13static_kernelINS2_12policy_hub_t12policy_500_tElNS2_12op_wrapper_tIl11matrix_multN6thrust24THRUST_300001_SM_1000_NS12zip_iteratorIN4cuda3std3__45tupleIJNS9_6detail15normal_iteratorINS9_10device_ptrIfEEEENSG_INSH_IiEEEESL_EEEEEEEEEvT0_T1_,"a",@progbits
	.sectionflags	@""
	.align	4
.nv.constant0._ZN3cub18CUB_300001_SM_10006detail8for_each13static_kernelINS2_12policy_hub_t12policy_500_tElNS2_12op_wrapper_tIl11matrix_multN6thrust24THRUST_300001_SM_1000_NS12zip_iteratorIN4cuda3std3__45tupleIJNS9_6detail15normal_iteratorINS9_10device_ptrIfEEEENSG_INSH_IiEEEESL_EEEEEEEEEvT0_T1_:
	.zero		952


//--------------------- .nv.constant0._ZN3cub18CUB_300001_SM_10006detail8for_each13static_kernelINS2_12policy_hub_t12policy_500_tElN6thrust24THRUST_300001_SM_1000_NS8cuda_cub6__fill7functorINS7_6detail15normal_iteratorINS7_10device_ptrIiEEEEiEEEEvT0_T1_ --------------------------
	.section	.nv.constant0._ZN3cub18CUB_300001_SM_10006detail8for_each13static_kernelINS2_12policy_hub_t12policy_500_tElN6thrust24THRUST_300001_SM_1000_NS8cuda_cub6__fill7functorINS7_6detail15normal_iteratorINS7_10device_ptrIiEEEEiEEEEvT0_T1_,"a",@progbits
	.sectionflags	@""
	.align	4
.nv.constant0._ZN3cub18CUB_300001_SM_10006detail8for_each13static_kernelINS2_12policy_hub_t12policy_500_tElN6thrust24THRUST_300001_SM_1000_NS8cuda_cub6__fill7functorINS7_6detail15normal_iteratorINS7_10device_ptrIiEEEEiEEEEvT0_T1_:
	.zero		920


//--------------------- .nv.constant0._ZN3cub18CUB_300001_SM_10006detail8for_each13static_kernelINS2_12policy_hub_t12policy_500_tEmN6thrust24THRUST_300001_SM_1000_NS8cuda_cub20__uninitialized_fill7functorINS7_10device_ptrIiEEiEEEEvT0_T1_ --------------------------
	.section	.nv.constant0._ZN3cub18CUB_300001_SM_10006detail8for_each13static_kernelINS2_12policy_hub_t12policy_500_tEmN6thrust24THRUST_300001_SM_1000_NS8cuda_cub20__uninitialized_fill7functorINS7_10device_ptrIiEEiEEEEvT0_T1_,"a",@progbits
	.sectionflags	@""
	.align	4
.nv.constant0._ZN3cub18CUB_300001_SM_10006detail8for_each13static_kernelINS2_12policy_hub_t12policy_500_tEmN6thrust24THRUST_300001_SM_1000_NS8cuda_cub20__uninitialized_fill7functorINS7_10device_ptrIiEEiEEEEvT0_T1_:
	.zero		920


//--------------------- .nv.constant0._ZN3cub18CUB_300001_SM_10006detail8for_each13static_kernelINS2_12policy_hub_t12policy_500_tEmN6thrust24THRUST_300001_SM_1000_NS8cuda_cub6__fill7functorINS7_6detail15normal_iteratorINS7_10device_ptrIiEEEEiEEEEvT0_T1_ --------------------------
	.section	.nv.constant0._ZN3cub18CUB_300001_SM_10006detail8for_each13static_kernelINS2_12policy_hub_t12policy_500_tEmN6thrust24THRUST_300001_SM_1000_NS8cuda_cub6__fill7functorINS7_6detail15normal_iteratorINS7_10device_ptrIiEEEEiEEEEvT0_T1_,"a",@progbits
	.sectionflags	@""
	.align	4
.nv.constant0._ZN3cub18CUB_300001_SM_10006detail8for_each13static_kernelINS2_12policy_hub_t12policy_500_tEmN6thrust24THRUST_300001_SM_1000_NS8cuda_cub6__fill7functorINS7_6detail15normal_iteratorINS7_10device_ptrIiEEEEiEEEEvT0_T1_:
	.zero		920


//--------------------- .nv.constant0._ZN3cub18CUB_300001_SM_10006detail8for_each13static_kernelINS2_12policy_hub_t12policy_500_tEmN6thrust24THRUST_300001_SM_1000_NS8cuda_cub20__uninitialized_fill7functorINS7_10device_ptrIfEEfEEEEvT0_T1_ --------------------------
	.section	.nv.constant0._ZN3cub18CUB_300001_SM_10006detail8for_each13static_kernelINS2_12policy_hub_t12policy_500_tEmN6thrust24THRUST_300001_SM_1000_NS8cuda_cub20__uninitialized_fill7functorINS7_10device_ptrIfEEfEEEEvT0_T1_,"a",@progbits
	.sectionflags	@""
	.align	4
.nv.constant0._ZN3cub18CUB_300001_SM_10006detail8for_each13static_kernelINS2_12policy_hub_t12policy_500_tEmN6thrust24THRUST_300001_SM_1000_NS8cuda_cub20__uninitialized_fill7functorINS7_10device_ptrIfEEfEEEEvT0_T1_:
	.zero		920


//--------------------- .nv.constant0._ZN3cub18CUB_300001_SM_10006detail11EmptyKernelIvEEvv --------------------------
	.section	.nv.constant0._ZN3cub18CUB_300001_SM_10006detail11EmptyKernelIvEEvv,"a",@progbits
	.sectionflags	@""
	.align	4
.nv.constant0._ZN3cub18CUB_300001_SM_10006detail11EmptyKernelIvEEvv:
	.zero		896


//--------------------- SYMBOLS --------------------------

	.type		.nv.reservedSmem.offset0,@object
	.size		.nv.reservedSmem.offset0,0x4
